//
// Generated by NVIDIA NVVM Compiler
//
// Compiler Build ID: CL-36424714
// Cuda compilation tools, release 13.0, V13.0.88
// Based on NVVM 20.0.0
//

.version 9.0
.target sm_100
.address_size 64

	// .globl	_Z14initialize_rngP17curandStateXORWOWy
.global .align 4 .b8 precalc_xorwow_matrix[102400];
.global .align 4 .b8 precalc_xorwow_offset_matrix[102400];
.global .align 4 .b8 mrg32k3aM1[2304];
.global .align 4 .b8 mrg32k3aM2[2304];
.global .align 4 .b8 mrg32k3aM1SubSeq[2016];
.global .align 4 .b8 mrg32k3aM2SubSeq[2016];
.global .align 4 .b8 mrg32k3aM1Seq[2304];
.global .align 4 .b8 mrg32k3aM2Seq[2304];
.const .align 8 .b8 __cr_lgamma_table[72];

.visible .entry _Z14initialize_rngP17curandStateXORWOWy(
	.param .u64 .ptr .align 1 _Z14initialize_rngP17curandStateXORWOWy_param_0,
	.param .u64 _Z14initialize_rngP17curandStateXORWOWy_param_1
)
{
	.reg .pred 	%p<24>;
	.reg .b32 	%r<413>;
	.reg .b64 	%rd<19>;

	ld.param.u64 	%rd8, [_Z14initialize_rngP17curandStateXORWOWy_param_0];
	ld.param.u64 	%rd9, [_Z14initialize_rngP17curandStateXORWOWy_param_1];
	cvta.to.global.u64 	%rd10, %rd8;
	mov.u32 	%r182, %ctaid.x;
	mov.u32 	%r183, %ntid.x;
	mov.u32 	%r184, %tid.x;
	mad.lo.s32 	%r185, %r182, %r183, %r184;
	cvt.s64.s32 	%rd18, %r185;
	mul.wide.s32 	%rd11, %r185, 48;
	add.s64 	%rd2, %rd10, %rd11;
	cvt.u32.u64 	%r186, %rd9;
	xor.b32  	%r187, %r186, -1429050551;
	mul.lo.s32 	%r188, %r187, 1099087573;
	{ .reg .b32 tmp; mov.b64 {tmp, %r189}, %rd9; }
	xor.b32  	%r190, %r189, -136515619;
	mul.lo.s32 	%r191, %r190, -1703105765;
	add.s32 	%r192, %r188, %r191;
	add.s32 	%r193, %r192, 6615241;
	add.s32 	%r194, %r188, 123456789;
	st.global.v2.u32 	[%rd2], {%r193, %r194};
	xor.b32  	%r195, %r188, 362436069;
	add.s32 	%r196, %r191, 521288629;
	st.global.v2.u32 	[%rd2+8], {%r195, %r196};
	xor.b32  	%r197, %r191, 88675123;
	add.s32 	%r198, %r188, 5783321;
	st.global.v2.u32 	[%rd2+16], {%r197, %r198};
	setp.eq.s32 	%p1, %r185, 0;
	@%p1 bra 	$L__BB0_42;
	mov.b32 	%r319, 0;
$L__BB0_2:
	and.b64  	%rd4, %rd18, 3;
	setp.eq.s64 	%p2, %rd4, 0;
	@%p2 bra 	$L__BB0_41;
	mul.wide.u32 	%rd12, %r319, 3200;
	mov.u64 	%rd13, precalc_xorwow_matrix;
	add.s64 	%rd5, %rd13, %rd12;
	cvt.u32.u64 	%r2, %rd4;
	mov.b32 	%r320, 0;
$L__BB0_4:
	mov.b32 	%r333, 0;
	mov.u32 	%r334, %r333;
	mov.u32 	%r335, %r333;
	mov.u32 	%r336, %r333;
	mov.u32 	%r337, %r333;
	mov.u32 	%r326, %r333;
$L__BB0_5:
	mul.wide.u32 	%rd14, %r326, 4;
	add.s64 	%rd15, %rd2, %rd14;
	ld.global.u32 	%r10, [%rd15+4];
	shl.b32 	%r11, %r326, 5;
	mov.b32 	%r332, 0;
$L__BB0_6:
	.pragma "nounroll";
	shr.u32 	%r203, %r10, %r332;
	and.b32  	%r204, %r203, 1;
	setp.eq.b32 	%p3, %r204, 1;
	not.pred 	%p4, %p3;
	add.s32 	%r205, %r11, %r332;
	mul.lo.s32 	%r206, %r205, 5;
	mul.wide.u32 	%rd16, %r206, 4;
	add.s64 	%rd6, %rd5, %rd16;
	@%p4 bra 	$L__BB0_8;
	ld.global.u32 	%r207, [%rd6];
	xor.b32  	%r337, %r337, %r207;
	ld.global.u32 	%r208, [%rd6+4];
	xor.b32  	%r336, %r336, %r208;
	ld.global.u32 	%r209, [%rd6+8];
	xor.b32  	%r335, %r335, %r209;
	ld.global.u32 	%r210, [%rd6+12];
	xor.b32  	%r334, %r334, %r210;
	ld.global.u32 	%r211, [%rd6+16];
	xor.b32  	%r333, %r333, %r211;
$L__BB0_8:
	and.b32  	%r213, %r203, 2;
	setp.eq.s32 	%p5, %r213, 0;
	@%p5 bra 	$L__BB0_10;
	ld.global.u32 	%r214, [%rd6+20];
	xor.b32  	%r337, %r337, %r214;
	ld.global.u32 	%r215, [%rd6+24];
	xor.b32  	%r336, %r336, %r215;
	ld.global.u32 	%r216, [%rd6+28];
	xor.b32  	%r335, %r335, %r216;
	ld.global.u32 	%r217, [%rd6+32];
	xor.b32  	%r334, %r334, %r217;
	ld.global.u32 	%r218, [%rd6+36];
	xor.b32  	%r333, %r333, %r218;
$L__BB0_10:
	and.b32  	%r220, %r203, 4;
	setp.eq.s32 	%p6, %r220, 0;
	@%p6 bra 	$L__BB0_12;
	ld.global.u32 	%r221, [%rd6+40];
	xor.b32  	%r337, %r337, %r221;
	ld.global.u32 	%r222, [%rd6+44];
	xor.b32  	%r336, %r336, %r222;
	ld.global.u32 	%r223, [%rd6+48];
	xor.b32  	%r335, %r335, %r223;
	ld.global.u32 	%r224, [%rd6+52];
	xor.b32  	%r334, %r334, %r224;
	ld.global.u32 	%r225, [%rd6+56];
	xor.b32  	%r333, %r333, %r225;
$L__BB0_12:
	and.b32  	%r227, %r203, 8;
	setp.eq.s32 	%p7, %r227, 0;
	@%p7 bra 	$L__BB0_14;
	ld.global.u32 	%r228, [%rd6+60];
	xor.b32  	%r337, %r337, %r228;
	ld.global.u32 	%r229, [%rd6+64];
	xor.b32  	%r336, %r336, %r229;
	ld.global.u32 	%r230, [%rd6+68];
	xor.b32  	%r335, %r335, %r230;
	ld.global.u32 	%r231, [%rd6+72];
	xor.b32  	%r334, %r334, %r231;
	ld.global.u32 	%r232, [%rd6+76];
	xor.b32  	%r333, %r333, %r232;
$L__BB0_14:
	and.b32  	%r234, %r203, 16;
	setp.eq.s32 	%p8, %r234, 0;
	@%p8 bra 	$L__BB0_16;
	ld.global.u32 	%r235, [%rd6+80];
	xor.b32  	%r337, %r337, %r235;
	ld.global.u32 	%r236, [%rd6+84];
	xor.b32  	%r336, %r336, %r236;
	ld.global.u32 	%r237, [%rd6+88];
	xor.b32  	%r335, %r335, %r237;
	ld.global.u32 	%r238, [%rd6+92];
	xor.b32  	%r334, %r334, %r238;
	ld.global.u32 	%r239, [%rd6+96];
	xor.b32  	%r333, %r333, %r239;
$L__BB0_16:
	and.b32  	%r241, %r203, 32;
	setp.eq.s32 	%p9, %r241, 0;
	@%p9 bra 	$L__BB0_18;
	ld.global.u32 	%r242, [%rd6+100];
	xor.b32  	%r337, %r337, %r242;
	ld.global.u32 	%r243, [%rd6+104];
	xor.b32  	%r336, %r336, %r243;
	ld.global.u32 	%r244, [%rd6+108];
	xor.b32  	%r335, %r335, %r244;
	ld.global.u32 	%r245, [%rd6+112];
	xor.b32  	%r334, %r334, %r245;
	ld.global.u32 	%r246, [%rd6+116];
	xor.b32  	%r333, %r333, %r246;
$L__BB0_18:
	and.b32  	%r248, %r203, 64;
	setp.eq.s32 	%p10, %r248, 0;
	@%p10 bra 	$L__BB0_20;
	ld.global.u32 	%r249, [%rd6+120];
	xor.b32  	%r337, %r337, %r249;
	ld.global.u32 	%r250, [%rd6+124];
	xor.b32  	%r336, %r336, %r250;
	ld.global.u32 	%r251, [%rd6+128];
	xor.b32  	%r335, %r335, %r251;
	ld.global.u32 	%r252, [%rd6+132];
	xor.b32  	%r334, %r334, %r252;
	ld.global.u32 	%r253, [%rd6+136];
	xor.b32  	%r333, %r333, %r253;
$L__BB0_20:
	and.b32  	%r255, %r203, 128;
	setp.eq.s32 	%p11, %r255, 0;
	@%p11 bra 	$L__BB0_22;
	ld.global.u32 	%r256, [%rd6+140];
	xor.b32  	%r337, %r337, %r256;
	ld.global.u32 	%r257, [%rd6+144];
	xor.b32  	%r336, %r336, %r257;
	ld.global.u32 	%r258, [%rd6+148];
	xor.b32  	%r335, %r335, %r258;
	ld.global.u32 	%r259, [%rd6+152];
	xor.b32  	%r334, %r334, %r259;
	ld.global.u32 	%r260, [%rd6+156];
	xor.b32  	%r333, %r333, %r260;
$L__BB0_22:
	and.b32  	%r262, %r203, 256;
	setp.eq.s32 	%p12, %r262, 0;
	@%p12 bra 	$L__BB0_24;
	ld.global.u32 	%r263, [%rd6+160];
	xor.b32  	%r337, %r337, %r263;
	ld.global.u32 	%r264, [%rd6+164];
	xor.b32  	%r336, %r336, %r264;
	ld.global.u32 	%r265, [%rd6+168];
	xor.b32  	%r335, %r335, %r265;
	ld.global.u32 	%r266, [%rd6+172];
	xor.b32  	%r334, %r334, %r266;
	ld.global.u32 	%r267, [%rd6+176];
	xor.b32  	%r333, %r333, %r267;
$L__BB0_24:
	and.b32  	%r269, %r203, 512;
	setp.eq.s32 	%p13, %r269, 0;
	@%p13 bra 	$L__BB0_26;
	ld.global.u32 	%r270, [%rd6+180];
	xor.b32  	%r337, %r337, %r270;
	ld.global.u32 	%r271, [%rd6+184];
	xor.b32  	%r336, %r336, %r271;
	ld.global.u32 	%r272, [%rd6+188];
	xor.b32  	%r335, %r335, %r272;
	ld.global.u32 	%r273, [%rd6+192];
	xor.b32  	%r334, %r334, %r273;
	ld.global.u32 	%r274, [%rd6+196];
	xor.b32  	%r333, %r333, %r274;
$L__BB0_26:
	and.b32  	%r276, %r203, 1024;
	setp.eq.s32 	%p14, %r276, 0;
	@%p14 bra 	$L__BB0_28;
	ld.global.u32 	%r277, [%rd6+200];
	xor.b32  	%r337, %r337, %r277;
	ld.global.u32 	%r278, [%rd6+204];
	xor.b32  	%r336, %r336, %r278;
	ld.global.u32 	%r279, [%rd6+208];
	xor.b32  	%r335, %r335, %r279;
	ld.global.u32 	%r280, [%rd6+212];
	xor.b32  	%r334, %r334, %r280;
	ld.global.u32 	%r281, [%rd6+216];
	xor.b32  	%r333, %r333, %r281;
$L__BB0_28:
	and.b32  	%r283, %r203, 2048;
	setp.eq.s32 	%p15, %r283, 0;
	@%p15 bra 	$L__BB0_30;
	ld.global.u32 	%r284, [%rd6+220];
	xor.b32  	%r337, %r337, %r284;
	ld.global.u32 	%r285, [%rd6+224];
	xor.b32  	%r336, %r336, %r285;
	ld.global.u32 	%r286, [%rd6+228];
	xor.b32  	%r335, %r335, %r286;
	ld.global.u32 	%r287, [%rd6+232];
	xor.b32  	%r334, %r334, %r287;
	ld.global.u32 	%r288, [%rd6+236];
	xor.b32  	%r333, %r333, %r288;
$L__BB0_30:
	and.b32  	%r290, %r203, 4096;
	setp.eq.s32 	%p16, %r290, 0;
	@%p16 bra 	$L__BB0_32;
	ld.global.u32 	%r291, [%rd6+240];
	xor.b32  	%r337, %r337, %r291;
	ld.global.u32 	%r292, [%rd6+244];
	xor.b32  	%r336, %r336, %r292;
	ld.global.u32 	%r293, [%rd6+248];
	xor.b32  	%r335, %r335, %r293;
	ld.global.u32 	%r294, [%rd6+252];
	xor.b32  	%r334, %r334, %r294;
	ld.global.u32 	%r295, [%rd6+256];
	xor.b32  	%r333, %r333, %r295;
$L__BB0_32:
	and.b32  	%r297, %r203, 8192;
	setp.eq.s32 	%p17, %r297, 0;
	@%p17 bra 	$L__BB0_34;
	ld.global.u32 	%r298, [%rd6+260];
	xor.b32  	%r337, %r337, %r298;
	ld.global.u32 	%r299, [%rd6+264];
	xor.b32  	%r336, %r336, %r299;
	ld.global.u32 	%r300, [%rd6+268];
	xor.b32  	%r335, %r335, %r300;
	ld.global.u32 	%r301, [%rd6+272];
	xor.b32  	%r334, %r334, %r301;
	ld.global.u32 	%r302, [%rd6+276];
	xor.b32  	%r333, %r333, %r302;
$L__BB0_34:
	and.b32  	%r304, %r203, 16384;
	setp.eq.s32 	%p18, %r304, 0;
	@%p18 bra 	$L__BB0_36;
	ld.global.u32 	%r305, [%rd6+280];
	xor.b32  	%r337, %r337, %r305;
	ld.global.u32 	%r306, [%rd6+284];
	xor.b32  	%r336, %r336, %r306;
	ld.global.u32 	%r307, [%rd6+288];
	xor.b32  	%r335, %r335, %r307;
	ld.global.u32 	%r308, [%rd6+292];
	xor.b32  	%r334, %r334, %r308;
	ld.global.u32 	%r309, [%rd6+296];
	xor.b32  	%r333, %r333, %r309;
$L__BB0_36:
	and.b32  	%r311, %r203, 32768;
	setp.eq.s32 	%p19, %r311, 0;
	@%p19 bra 	$L__BB0_38;
	ld.global.u32 	%r312, [%rd6+300];
	xor.b32  	%r337, %r337, %r312;
	ld.global.u32 	%r313, [%rd6+304];
	xor.b32  	%r336, %r336, %r313;
	ld.global.u32 	%r314, [%rd6+308];
	xor.b32  	%r335, %r335, %r314;
	ld.global.u32 	%r315, [%rd6+312];
	xor.b32  	%r334, %r334, %r315;
	ld.global.u32 	%r316, [%rd6+316];
	xor.b32  	%r333, %r333, %r316;
$L__BB0_38:
	add.s32 	%r332, %r332, 16;
	setp.ne.s32 	%p20, %r332, 32;
	@%p20 bra 	$L__BB0_6;
	mad.lo.s32 	%r317, %r326, -31, %r11;
	add.s32 	%r326, %r317, 1;
	setp.ne.s32 	%p21, %r326, 5;
	@%p21 bra 	$L__BB0_5;
	st.global.u32 	[%rd2+4], %r337;
	st.global.u32 	[%rd2+8], %r336;
	st.global.u32 	[%rd2+12], %r335;
	st.global.u32 	[%rd2+16], %r334;
	st.global.u32 	[%rd2+20], %r333;
	add.s32 	%r320, %r320, 1;
	setp.lt.u32 	%p22, %r320, %r2;
	@%p22 bra 	$L__BB0_4;
$L__BB0_41:
	shr.u64 	%rd7, %rd18, 2;
	add.s32 	%r319, %r319, 1;
	setp.gt.u64 	%p23, %rd18, 3;
	mov.u64 	%rd18, %rd7;
	@%p23 bra 	$L__BB0_2;
$L__BB0_42:
	mov.b32 	%r318, 0;
	st.global.v2.u32 	[%rd2+24], {%r318, %r318};
	st.global.u32 	[%rd2+32], %r318;
	mov.b64 	%rd17, 0;
	st.global.u64 	[%rd2+40], %rd17;
	ret;

}
	// .globl	_Z22birrt_iteration_kernelP4NodePiS1_PK8ObstacleiP17curandStateXORWOWS1_S1_S1_
.visible .entry _Z22birrt_iteration_kernelP4NodePiS1_PK8ObstacleiP17curandStateXORWOWS1_S1_S1_(
	.param .u64 .ptr .align 1 _Z22birrt_iteration_kernelP4NodePiS1_PK8ObstacleiP17curandStateXORWOWS1_S1_S1__param_0,
	.param .u64 .ptr .align 1 _Z22birrt_iteration_kernelP4NodePiS1_PK8ObstacleiP17curandStateXORWOWS1_S1_S1__param_1,
	.param .u64 .ptr .align 1 _Z22birrt_iteration_kernelP4NodePiS1_PK8ObstacleiP17curandStateXORWOWS1_S1_S1__param_2,
	.param .u64 .ptr .align 1 _Z22birrt_iteration_kernelP4NodePiS1_PK8ObstacleiP17curandStateXORWOWS1_S1_S1__param_3,
	.param .u32 _Z22birrt_iteration_kernelP4NodePiS1_PK8ObstacleiP17curandStateXORWOWS1_S1_S1__param_4,
	.param .u64 .ptr .align 1 _Z22birrt_iteration_kernelP4NodePiS1_PK8ObstacleiP17curandStateXORWOWS1_S1_S1__param_5,
	.param .u64 .ptr .align 1 _Z22birrt_iteration_kernelP4NodePiS1_PK8ObstacleiP17curandStateXORWOWS1_S1_S1__param_6,
	.param .u64 .ptr .align 1 _Z22birrt_iteration_kernelP4NodePiS1_PK8ObstacleiP17curandStateXORWOWS1_S1_S1__param_7,
	.param .u64 .ptr .align 1 _Z22birrt_iteration_kernelP4NodePiS1_PK8ObstacleiP17curandStateXORWOWS1_S1_S1__param_8
)
{
	.reg .pred 	%p<85>;
	.reg .b32 	%r<206>;
	.reg .b32 	%f<293>;
	.reg .b64 	%rd<79>;
	.reg .b64 	%fd<2>;

	ld.param.u64 	%rd22, [_Z22birrt_iteration_kernelP4NodePiS1_PK8ObstacleiP17curandStateXORWOWS1_S1_S1__param_0];
	ld.param.u64 	%rd23, [_Z22birrt_iteration_kernelP4NodePiS1_PK8ObstacleiP17curandStateXORWOWS1_S1_S1__param_3];
	ld.param.u32 	%r73, [_Z22birrt_iteration_kernelP4NodePiS1_PK8ObstacleiP17curandStateXORWOWS1_S1_S1__param_4];
	ld.param.u64 	%rd24, [_Z22birrt_iteration_kernelP4NodePiS1_PK8ObstacleiP17curandStateXORWOWS1_S1_S1__param_5];
	ld.param.u64 	%rd25, [_Z22birrt_iteration_kernelP4NodePiS1_PK8ObstacleiP17curandStateXORWOWS1_S1_S1__param_6];
	cvta.to.global.u64 	%rd1, %rd23;
	cvta.to.global.u64 	%rd2, %rd22;
	cvta.to.global.u64 	%rd3, %rd25;
	cvta.to.global.u64 	%rd26, %rd24;
	mov.u32 	%r74, %ctaid.x;
	mov.u32 	%r75, %ntid.x;
	mov.u32 	%r76, %tid.x;
	mad.lo.s32 	%r1, %r74, %r75, %r76;
	mul.wide.s32 	%rd27, %r1, 48;
	add.s64 	%rd4, %rd26, %rd27;
	ld.global.v2.u32 	{%r4, %r3}, [%rd4+8];
	ld.global.v2.u32 	{%r5, %r7}, [%rd4+16];
	ld.global.v2.u32 	{%r8, %r9}, [%rd4+24];
	ld.global.f32 	%f1, [%rd4+32];
	ld.global.f64 	%fd1, [%rd4+40];
	ld.global.u32 	%r77, [%rd3];
	setp.eq.s32 	%p1, %r77, 1;
	@%p1 bra 	$L__BB1_65;
	ld.param.u64 	%rd74, [_Z22birrt_iteration_kernelP4NodePiS1_PK8ObstacleiP17curandStateXORWOWS1_S1_S1__param_2];
	ld.param.u64 	%rd73, [_Z22birrt_iteration_kernelP4NodePiS1_PK8ObstacleiP17curandStateXORWOWS1_S1_S1__param_1];
	cvta.to.global.u64 	%rd28, %rd73;
	cvta.to.global.u64 	%rd29, %rd74;
	and.b32  	%r10, %r1, 1;
	neg.s32 	%r78, %r10;
	setp.eq.s32 	%p2, %r10, 0;
	selp.b64 	%rd5, %rd28, %rd29, %p2;
	selp.b64 	%rd30, %rd29, %rd28, %p2;
	and.b32  	%r11, %r78, 5000000;
	selp.b32 	%r12, 5000000, 0, %p2;
	ld.global.u32 	%r13, [%rd5];
	ld.global.u32 	%r79, [%rd30];
	add.s32 	%r80, %r13, -5000000;
	setp.lt.u32 	%p3, %r80, -4999999;
	setp.lt.s32 	%p4, %r79, 1;
	or.pred  	%p5, %p3, %p4;
	@%p5 bra 	$L__BB1_65;
	ld.global.v2.u32 	{%r84, %r85}, [%rd4];
	shr.u32 	%r86, %r85, 2;
	xor.b32  	%r87, %r86, %r85;
	shl.b32 	%r88, %r7, 4;
	shl.b32 	%r89, %r87, 1;
	xor.b32  	%r90, %r88, %r89;
	xor.b32  	%r91, %r90, %r7;
	xor.b32  	%r15, %r91, %r87;
	add.s32 	%r92, %r84, %r15;
	add.s32 	%r93, %r92, 362437;
	cvt.rn.f32.u32 	%f41, %r93;
	fma.rn.f32 	%f42, %f41, 0f2F800000, 0f2F000000;
	mul.f32 	%f283, %f42, 0f42C80000;
	shr.u32 	%r94, %r4, 2;
	xor.b32  	%r95, %r94, %r4;
	shl.b32 	%r96, %r15, 4;
	shl.b32 	%r97, %r95, 1;
	xor.b32  	%r98, %r97, %r96;
	xor.b32  	%r99, %r98, %r95;
	xor.b32  	%r16, %r99, %r15;
	add.s32 	%r17, %r84, 724874;
	add.s32 	%r100, %r16, %r17;
	cvt.rn.f32.u32 	%f43, %r100;
	fma.rn.f32 	%f44, %f43, 0f2F800000, 0f2F000000;
	mul.f32 	%f284, %f44, 0f42C80000;
	setp.lt.u32 	%p6, %r13, 8;
	mov.b32 	%r189, -1;
	mov.f32 	%f280, 0f7F800000;
	mov.b32 	%r184, 0;
	@%p6 bra 	$L__BB1_5;
	mul.wide.u32 	%rd31, %r11, 12;
	add.s64 	%rd32, %rd31, %rd2;
	add.s64 	%rd77, %rd32, 48;
	mov.b32 	%r189, -1;
	mov.f32 	%f280, 0f7F800000;
	mov.b32 	%r178, 0;
$L__BB1_4:
	.pragma "nounroll";
	ld.global.f32 	%f46, [%rd77+-48];
	ld.global.f32 	%f47, [%rd77+-44];
	sub.f32 	%f48, %f46, %f283;
	sub.f32 	%f49, %f47, %f284;
	mul.f32 	%f50, %f49, %f49;
	fma.rn.f32 	%f51, %f48, %f48, %f50;
	setp.lt.f32 	%p7, %f51, %f280;
	selp.b32 	%r103, %r178, %r189, %p7;
	selp.f32 	%f52, %f51, %f280, %p7;
	ld.global.f32 	%f53, [%rd77+-36];
	ld.global.f32 	%f54, [%rd77+-32];
	sub.f32 	%f55, %f53, %f283;
	sub.f32 	%f56, %f54, %f284;
	mul.f32 	%f57, %f56, %f56;
	fma.rn.f32 	%f58, %f55, %f55, %f57;
	setp.lt.f32 	%p8, %f58, %f52;
	add.s32 	%r104, %r178, 1;
	selp.b32 	%r105, %r104, %r103, %p8;
	selp.f32 	%f59, %f58, %f52, %p8;
	ld.global.f32 	%f60, [%rd77+-24];
	ld.global.f32 	%f61, [%rd77+-20];
	sub.f32 	%f62, %f60, %f283;
	sub.f32 	%f63, %f61, %f284;
	mul.f32 	%f64, %f63, %f63;
	fma.rn.f32 	%f65, %f62, %f62, %f64;
	setp.lt.f32 	%p9, %f65, %f59;
	add.s32 	%r106, %r178, 2;
	selp.b32 	%r107, %r106, %r105, %p9;
	selp.f32 	%f66, %f65, %f59, %p9;
	ld.global.f32 	%f67, [%rd77+-12];
	ld.global.f32 	%f68, [%rd77+-8];
	sub.f32 	%f69, %f67, %f283;
	sub.f32 	%f70, %f68, %f284;
	mul.f32 	%f71, %f70, %f70;
	fma.rn.f32 	%f72, %f69, %f69, %f71;
	setp.lt.f32 	%p10, %f72, %f66;
	add.s32 	%r108, %r178, 3;
	selp.b32 	%r109, %r108, %r107, %p10;
	selp.f32 	%f73, %f72, %f66, %p10;
	ld.global.f32 	%f74, [%rd77];
	ld.global.f32 	%f75, [%rd77+4];
	sub.f32 	%f76, %f74, %f283;
	sub.f32 	%f77, %f75, %f284;
	mul.f32 	%f78, %f77, %f77;
	fma.rn.f32 	%f79, %f76, %f76, %f78;
	setp.lt.f32 	%p11, %f79, %f73;
	add.s32 	%r110, %r178, 4;
	selp.b32 	%r111, %r110, %r109, %p11;
	selp.f32 	%f80, %f79, %f73, %p11;
	ld.global.f32 	%f81, [%rd77+12];
	ld.global.f32 	%f82, [%rd77+16];
	sub.f32 	%f83, %f81, %f283;
	sub.f32 	%f84, %f82, %f284;
	mul.f32 	%f85, %f84, %f84;
	fma.rn.f32 	%f86, %f83, %f83, %f85;
	setp.lt.f32 	%p12, %f86, %f80;
	add.s32 	%r112, %r178, 5;
	selp.b32 	%r113, %r112, %r111, %p12;
	selp.f32 	%f87, %f86, %f80, %p12;
	ld.global.f32 	%f88, [%rd77+24];
	ld.global.f32 	%f89, [%rd77+28];
	sub.f32 	%f90, %f88, %f283;
	sub.f32 	%f91, %f89, %f284;
	mul.f32 	%f92, %f91, %f91;
	fma.rn.f32 	%f93, %f90, %f90, %f92;
	setp.lt.f32 	%p13, %f93, %f87;
	add.s32 	%r114, %r178, 6;
	selp.b32 	%r115, %r114, %r113, %p13;
	selp.f32 	%f94, %f93, %f87, %p13;
	ld.global.f32 	%f95, [%rd77+36];
	ld.global.f32 	%f96, [%rd77+40];
	sub.f32 	%f97, %f95, %f283;
	sub.f32 	%f98, %f96, %f284;
	mul.f32 	%f99, %f98, %f98;
	fma.rn.f32 	%f100, %f97, %f97, %f99;
	setp.lt.f32 	%p14, %f100, %f94;
	add.s32 	%r116, %r178, 7;
	selp.b32 	%r189, %r116, %r115, %p14;
	selp.f32 	%f280, %f100, %f94, %p14;
	add.s64 	%rd77, %rd77, 96;
	add.s32 	%r178, %r178, 8;
	and.b32  	%r184, %r13, 8388600;
	setp.ne.s32 	%p15, %r178, %r184;
	@%p15 bra 	$L__BB1_4;
$L__BB1_5:
	and.b32  	%r117, %r13, 7;
	setp.eq.s32 	%p16, %r117, 0;
	@%p16 bra 	$L__BB1_13;
	and.b32  	%r119, %r13, 7;
	setp.lt.u32 	%p17, %r119, 4;
	@%p17 bra 	$L__BB1_8;
	add.s32 	%r120, %r184, %r11;
	mul.wide.u32 	%rd33, %r120, 12;
	add.s64 	%rd34, %rd2, %rd33;
	ld.global.f32 	%f101, [%rd34];
	ld.global.f32 	%f102, [%rd34+4];
	sub.f32 	%f103, %f101, %f283;
	sub.f32 	%f104, %f102, %f284;
	mul.f32 	%f105, %f104, %f104;
	fma.rn.f32 	%f106, %f103, %f103, %f105;
	setp.lt.f32 	%p18, %f106, %f280;
	selp.b32 	%r121, %r184, %r189, %p18;
	selp.f32 	%f107, %f106, %f280, %p18;
	add.s32 	%r122, %r184, 1;
	cvt.u64.u32 	%rd35, %r11;
	cvt.u64.u32 	%rd36, %r184;
	add.s64 	%rd37, %rd36, %rd35;
	mad.lo.s64 	%rd38, %rd37, 12, %rd2;
	ld.global.f32 	%f108, [%rd38+12];
	ld.global.f32 	%f109, [%rd38+16];
	sub.f32 	%f110, %f108, %f283;
	sub.f32 	%f111, %f109, %f284;
	mul.f32 	%f112, %f111, %f111;
	fma.rn.f32 	%f113, %f110, %f110, %f112;
	setp.lt.f32 	%p19, %f113, %f107;
	selp.b32 	%r123, %r122, %r121, %p19;
	selp.f32 	%f114, %f113, %f107, %p19;
	add.s32 	%r124, %r184, 2;
	ld.global.f32 	%f115, [%rd38+24];
	ld.global.f32 	%f116, [%rd38+28];
	sub.f32 	%f117, %f115, %f283;
	sub.f32 	%f118, %f116, %f284;
	mul.f32 	%f119, %f118, %f118;
	fma.rn.f32 	%f120, %f117, %f117, %f119;
	setp.lt.f32 	%p20, %f120, %f114;
	selp.b32 	%r125, %r124, %r123, %p20;
	selp.f32 	%f121, %f120, %f114, %p20;
	add.s32 	%r126, %r184, 3;
	ld.global.f32 	%f122, [%rd38+36];
	ld.global.f32 	%f123, [%rd38+40];
	sub.f32 	%f124, %f122, %f283;
	sub.f32 	%f125, %f123, %f284;
	mul.f32 	%f126, %f125, %f125;
	fma.rn.f32 	%f127, %f124, %f124, %f126;
	setp.lt.f32 	%p21, %f127, %f121;
	selp.b32 	%r189, %r126, %r125, %p21;
	selp.f32 	%f280, %f127, %f121, %p21;
	add.s32 	%r184, %r184, 4;
$L__BB1_8:
	and.b32  	%r127, %r13, 3;
	setp.eq.s32 	%p22, %r127, 0;
	@%p22 bra 	$L__BB1_13;
	and.b32  	%r129, %r13, 3;
	setp.eq.s32 	%p23, %r129, 1;
	@%p23 bra 	$L__BB1_11;
	add.s32 	%r130, %r184, %r11;
	mul.wide.u32 	%rd39, %r130, 12;
	add.s64 	%rd40, %rd2, %rd39;
	ld.global.f32 	%f128, [%rd40];
	ld.global.f32 	%f129, [%rd40+4];
	sub.f32 	%f130, %f128, %f283;
	sub.f32 	%f131, %f129, %f284;
	mul.f32 	%f132, %f131, %f131;
	fma.rn.f32 	%f133, %f130, %f130, %f132;
	setp.lt.f32 	%p24, %f133, %f280;
	selp.b32 	%r131, %r184, %r189, %p24;
	selp.f32 	%f134, %f133, %f280, %p24;
	add.s32 	%r132, %r184, 1;
	cvt.u64.u32 	%rd41, %r11;
	cvt.u64.u32 	%rd42, %r184;
	add.s64 	%rd43, %rd42, %rd41;
	mad.lo.s64 	%rd44, %rd43, 12, %rd2;
	ld.global.f32 	%f135, [%rd44+12];
	ld.global.f32 	%f136, [%rd44+16];
	sub.f32 	%f137, %f135, %f283;
	sub.f32 	%f138, %f136, %f284;
	mul.f32 	%f139, %f138, %f138;
	fma.rn.f32 	%f140, %f137, %f137, %f139;
	setp.lt.f32 	%p25, %f140, %f134;
	selp.b32 	%r189, %r132, %r131, %p25;
	selp.f32 	%f280, %f140, %f134, %p25;
	add.s32 	%r184, %r184, 2;
$L__BB1_11:
	and.b32  	%r133, %r13, 1;
	setp.eq.b32 	%p26, %r133, 1;
	not.pred 	%p27, %p26;
	@%p27 bra 	$L__BB1_13;
	add.s32 	%r134, %r184, %r11;
	mul.wide.u32 	%rd45, %r134, 12;
	add.s64 	%rd46, %rd2, %rd45;
	ld.global.f32 	%f141, [%rd46];
	ld.global.f32 	%f142, [%rd46+4];
	sub.f32 	%f143, %f141, %f283;
	sub.f32 	%f144, %f142, %f284;
	mul.f32 	%f145, %f144, %f144;
	fma.rn.f32 	%f146, %f143, %f143, %f145;
	setp.lt.f32 	%p28, %f146, %f280;
	selp.b32 	%r189, %r184, %r189, %p28;
$L__BB1_13:
	setp.ne.s32 	%p29, %r189, -1;
	@%p29 bra 	$L__BB1_15;
	st.global.v2.u32 	[%rd4], {%r17, %r3};
	st.global.v2.u32 	[%rd4+8], {%r5, %r7};
	st.global.v2.u32 	[%rd4+16], {%r15, %r16};
	st.global.v2.u32 	[%rd4+24], {%r8, %r9};
	st.global.f32 	[%rd4+32], %f1;
	st.global.f64 	[%rd4+40], %fd1;
	bra.uni 	$L__BB1_65;
$L__BB1_15:
	add.s32 	%r38, %r189, %r11;
	mul.wide.s32 	%rd47, %r38, 12;
	add.s64 	%rd48, %rd2, %rd47;
	ld.global.f32 	%f11, [%rd48];
	ld.global.f32 	%f12, [%rd48+4];
	sub.f32 	%f13, %f283, %f11;
	sub.f32 	%f14, %f284, %f12;
	mul.f32 	%f147, %f14, %f14;
	fma.rn.f32 	%f15, %f13, %f13, %f147;
	setp.le.f32 	%p30, %f15, 0f3C23D70B;
	setp.eq.f32 	%p31, %f15, 0f00000000;
	or.pred  	%p32, %p30, %p31;
	@%p32 bra 	$L__BB1_17;
	sqrt.rn.f32 	%f148, %f15;
	mov.f32 	%f149, 0f3DCCCCCD;
	div.rn.f32 	%f150, %f149, %f148;
	fma.rn.f32 	%f283, %f13, %f150, %f11;
	fma.rn.f32 	%f284, %f14, %f150, %f12;
$L__BB1_17:
	max.f32 	%f151, %f283, 0f00000000;
	min.f32 	%f20, %f151, 0f42C80000;
	max.f32 	%f152, %f284, 0f00000000;
	min.f32 	%f21, %f152, 0f42C80000;
	setp.lt.s32 	%p33, %r73, 1;
	@%p33 bra 	$L__BB1_24;
	mov.b32 	%r190, 0;
$L__BB1_19:
	mul.wide.u32 	%rd49, %r190, 16;
	add.s64 	%rd9, %rd1, %rd49;
	ld.global.f32 	%f153, [%rd9];
	setp.ltu.f32 	%p34, %f20, %f153;
	@%p34 bra 	$L__BB1_23;
	ld.global.f32 	%f154, [%rd9+8];
	setp.gtu.f32 	%p35, %f20, %f154;
	@%p35 bra 	$L__BB1_23;
	ld.global.f32 	%f155, [%rd9+4];
	setp.ltu.f32 	%p36, %f21, %f155;
	@%p36 bra 	$L__BB1_23;
	ld.global.f32 	%f156, [%rd9+12];
	setp.le.f32 	%p37, %f21, %f156;
	@%p37 bra 	$L__BB1_64;
$L__BB1_23:
	add.s32 	%r190, %r190, 1;
	setp.ne.s32 	%p38, %r190, %r73;
	@%p38 bra 	$L__BB1_19;
$L__BB1_24:
	add.f32 	%f157, %f11, %f20;
	mul.f32 	%f22, %f157, 0f3F000000;
	add.f32 	%f158, %f12, %f21;
	mul.f32 	%f23, %f158, 0f3F000000;
	@%p33 bra 	$L__BB1_31;
	mov.b32 	%r191, 0;
$L__BB1_26:
	mul.wide.u32 	%rd50, %r191, 16;
	add.s64 	%rd10, %rd1, %rd50;
	ld.global.f32 	%f159, [%rd10];
	setp.ltu.f32 	%p40, %f22, %f159;
	@%p40 bra 	$L__BB1_30;
	ld.global.f32 	%f160, [%rd10+8];
	setp.gtu.f32 	%p41, %f22, %f160;
	@%p41 bra 	$L__BB1_30;
	ld.global.f32 	%f161, [%rd10+4];
	setp.ltu.f32 	%p42, %f23, %f161;
	@%p42 bra 	$L__BB1_30;
	ld.global.f32 	%f162, [%rd10+12];
	setp.le.f32 	%p43, %f23, %f162;
	@%p43 bra 	$L__BB1_64;
$L__BB1_30:
	add.s32 	%r191, %r191, 1;
	setp.ne.s32 	%p44, %r191, %r73;
	@%p44 bra 	$L__BB1_26;
$L__BB1_31:
	atom.global.add.u32 	%r43, [%rd5], 1;
	setp.gt.s32 	%p45, %r43, 4999999;
	@%p45 bra 	$L__BB1_63;
	add.s32 	%r44, %r43, %r11;
	mul.wide.s32 	%rd51, %r44, 12;
	add.s64 	%rd52, %rd2, %rd51;
	st.global.f32 	[%rd52], %f20;
	st.global.f32 	[%rd52+4], %f21;
	st.global.u32 	[%rd52+8], %r38;
	max.s32 	%r45, %r79, 1;
	setp.lt.s32 	%p46, %r79, 8;
	mov.b32 	%r203, -1;
	mov.f32 	%f292, 0f7F800000;
	mov.b32 	%r198, 0;
	@%p46 bra 	$L__BB1_35;
	mul.wide.u32 	%rd53, %r12, 12;
	add.s64 	%rd54, %rd53, %rd2;
	add.s64 	%rd78, %rd54, 48;
	mov.b32 	%r203, -1;
	mov.f32 	%f292, 0f7F800000;
	mov.b32 	%r192, 0;
$L__BB1_34:
	.pragma "nounroll";
	ld.global.f32 	%f166, [%rd78+-48];
	ld.global.f32 	%f167, [%rd78+-44];
	sub.f32 	%f168, %f166, %f20;
	sub.f32 	%f169, %f167, %f21;
	mul.f32 	%f170, %f169, %f169;
	fma.rn.f32 	%f171, %f168, %f168, %f170;
	setp.lt.f32 	%p47, %f171, %f292;
	selp.b32 	%r143, %r192, %r203, %p47;
	selp.f32 	%f172, %f171, %f292, %p47;
	ld.global.f32 	%f173, [%rd78+-36];
	ld.global.f32 	%f174, [%rd78+-32];
	sub.f32 	%f175, %f173, %f20;
	sub.f32 	%f176, %f174, %f21;
	mul.f32 	%f177, %f176, %f176;
	fma.rn.f32 	%f178, %f175, %f175, %f177;
	setp.lt.f32 	%p48, %f178, %f172;
	add.s32 	%r144, %r192, 1;
	selp.b32 	%r145, %r144, %r143, %p48;
	selp.f32 	%f179, %f178, %f172, %p48;
	ld.global.f32 	%f180, [%rd78+-24];
	ld.global.f32 	%f181, [%rd78+-20];
	sub.f32 	%f182, %f180, %f20;
	sub.f32 	%f183, %f181, %f21;
	mul.f32 	%f184, %f183, %f183;
	fma.rn.f32 	%f185, %f182, %f182, %f184;
	setp.lt.f32 	%p49, %f185, %f179;
	add.s32 	%r146, %r192, 2;
	selp.b32 	%r147, %r146, %r145, %p49;
	selp.f32 	%f186, %f185, %f179, %p49;
	ld.global.f32 	%f187, [%rd78+-12];
	ld.global.f32 	%f188, [%rd78+-8];
	sub.f32 	%f189, %f187, %f20;
	sub.f32 	%f190, %f188, %f21;
	mul.f32 	%f191, %f190, %f190;
	fma.rn.f32 	%f192, %f189, %f189, %f191;
	setp.lt.f32 	%p50, %f192, %f186;
	add.s32 	%r148, %r192, 3;
	selp.b32 	%r149, %r148, %r147, %p50;
	selp.f32 	%f193, %f192, %f186, %p50;
	ld.global.f32 	%f194, [%rd78];
	ld.global.f32 	%f195, [%rd78+4];
	sub.f32 	%f196, %f194, %f20;
	sub.f32 	%f197, %f195, %f21;
	mul.f32 	%f198, %f197, %f197;
	fma.rn.f32 	%f199, %f196, %f196, %f198;
	setp.lt.f32 	%p51, %f199, %f193;
	add.s32 	%r150, %r192, 4;
	selp.b32 	%r151, %r150, %r149, %p51;
	selp.f32 	%f200, %f199, %f193, %p51;
	ld.global.f32 	%f201, [%rd78+12];
	ld.global.f32 	%f202, [%rd78+16];
	sub.f32 	%f203, %f201, %f20;
	sub.f32 	%f204, %f202, %f21;
	mul.f32 	%f205, %f204, %f204;
	fma.rn.f32 	%f206, %f203, %f203, %f205;
	setp.lt.f32 	%p52, %f206, %f200;
	add.s32 	%r152, %r192, 5;
	selp.b32 	%r153, %r152, %r151, %p52;
	selp.f32 	%f207, %f206, %f200, %p52;
	ld.global.f32 	%f208, [%rd78+24];
	ld.global.f32 	%f209, [%rd78+28];
	sub.f32 	%f210, %f208, %f20;
	sub.f32 	%f211, %f209, %f21;
	mul.f32 	%f212, %f211, %f211;
	fma.rn.f32 	%f213, %f210, %f210, %f212;
	setp.lt.f32 	%p53, %f213, %f207;
	add.s32 	%r154, %r192, 6;
	selp.b32 	%r155, %r154, %r153, %p53;
	selp.f32 	%f214, %f213, %f207, %p53;
	ld.global.f32 	%f215, [%rd78+36];
	ld.global.f32 	%f216, [%rd78+40];
	sub.f32 	%f217, %f215, %f20;
	sub.f32 	%f218, %f216, %f21;
	mul.f32 	%f219, %f218, %f218;
	fma.rn.f32 	%f220, %f217, %f217, %f219;
	setp.lt.f32 	%p54, %f220, %f214;
	add.s32 	%r156, %r192, 7;
	selp.b32 	%r203, %r156, %r155, %p54;
	selp.f32 	%f292, %f220, %f214, %p54;
	add.s64 	%rd78, %rd78, 96;
	add.s32 	%r192, %r192, 8;
	and.b32  	%r198, %r45, 2147483640;
	setp.ne.s32 	%p55, %r192, %r198;
	@%p55 bra 	$L__BB1_34;
$L__BB1_35:
	and.b32  	%r54, %r45, 7;
	setp.eq.s32 	%p56, %r54, 0;
	@%p56 bra 	$L__BB1_43;
	and.b32  	%r55, %r45, 3;
	setp.lt.u32 	%p57, %r54, 4;
	@%p57 bra 	$L__BB1_38;
	add.s32 	%r158, %r198, %r12;
	mul.wide.u32 	%rd55, %r158, 12;
	add.s64 	%rd56, %rd2, %rd55;
	ld.global.f32 	%f222, [%rd56];
	ld.global.f32 	%f223, [%rd56+4];
	sub.f32 	%f224, %f222, %f20;
	sub.f32 	%f225, %f223, %f21;
	mul.f32 	%f226, %f225, %f225;
	fma.rn.f32 	%f227, %f224, %f224, %f226;
	setp.lt.f32 	%p58, %f227, %f292;
	selp.b32 	%r159, %r198, %r203, %p58;
	selp.f32 	%f228, %f227, %f292, %p58;
	add.s32 	%r160, %r198, 1;
	cvt.u64.u32 	%rd57, %r12;
	cvt.u64.u32 	%rd58, %r198;
	add.s64 	%rd59, %rd58, %rd57;
	mad.lo.s64 	%rd60, %rd59, 12, %rd2;
	ld.global.f32 	%f229, [%rd60+12];
	ld.global.f32 	%f230, [%rd60+16];
	sub.f32 	%f231, %f229, %f20;
	sub.f32 	%f232, %f230, %f21;
	mul.f32 	%f233, %f232, %f232;
	fma.rn.f32 	%f234, %f231, %f231, %f233;
	setp.lt.f32 	%p59, %f234, %f228;
	selp.b32 	%r161, %r160, %r159, %p59;
	selp.f32 	%f235, %f234, %f228, %p59;
	add.s32 	%r162, %r198, 2;
	ld.global.f32 	%f236, [%rd60+24];
	ld.global.f32 	%f237, [%rd60+28];
	sub.f32 	%f238, %f236, %f20;
	sub.f32 	%f239, %f237, %f21;
	mul.f32 	%f240, %f239, %f239;
	fma.rn.f32 	%f241, %f238, %f238, %f240;
	setp.lt.f32 	%p60, %f241, %f235;
	selp.b32 	%r163, %r162, %r161, %p60;
	selp.f32 	%f242, %f241, %f235, %p60;
	add.s32 	%r164, %r198, 3;
	ld.global.f32 	%f243, [%rd60+36];
	ld.global.f32 	%f244, [%rd60+40];
	sub.f32 	%f245, %f243, %f20;
	sub.f32 	%f246, %f244, %f21;
	mul.f32 	%f247, %f246, %f246;
	fma.rn.f32 	%f248, %f245, %f245, %f247;
	setp.lt.f32 	%p61, %f248, %f242;
	selp.b32 	%r203, %r164, %r163, %p61;
	selp.f32 	%f292, %f248, %f242, %p61;
	add.s32 	%r198, %r198, 4;
$L__BB1_38:
	setp.eq.s32 	%p62, %r55, 0;
	@%p62 bra 	$L__BB1_43;
	setp.eq.s32 	%p63, %r55, 1;
	@%p63 bra 	$L__BB1_41;
	add.s32 	%r166, %r198, %r12;
	mul.wide.u32 	%rd61, %r166, 12;
	add.s64 	%rd62, %rd2, %rd61;
	ld.global.f32 	%f250, [%rd62];
	ld.global.f32 	%f251, [%rd62+4];
	sub.f32 	%f252, %f250, %f20;
	sub.f32 	%f253, %f251, %f21;
	mul.f32 	%f254, %f253, %f253;
	fma.rn.f32 	%f255, %f252, %f252, %f254;
	setp.lt.f32 	%p64, %f255, %f292;
	selp.b32 	%r167, %r198, %r203, %p64;
	selp.f32 	%f256, %f255, %f292, %p64;
	add.s32 	%r168, %r198, 1;
	cvt.u64.u32 	%rd63, %r12;
	cvt.u64.u32 	%rd64, %r198;
	add.s64 	%rd65, %rd64, %rd63;
	mad.lo.s64 	%rd66, %rd65, 12, %rd2;
	ld.global.f32 	%f257, [%rd66+12];
	ld.global.f32 	%f258, [%rd66+16];
	sub.f32 	%f259, %f257, %f20;
	sub.f32 	%f260, %f258, %f21;
	mul.f32 	%f261, %f260, %f260;
	fma.rn.f32 	%f262, %f259, %f259, %f261;
	setp.lt.f32 	%p65, %f262, %f256;
	selp.b32 	%r203, %r168, %r167, %p65;
	selp.f32 	%f292, %f262, %f256, %p65;
	add.s32 	%r198, %r198, 2;
$L__BB1_41:
	and.b32  	%r169, %r45, 1;
	setp.eq.b32 	%p66, %r169, 1;
	not.pred 	%p67, %p66;
	@%p67 bra 	$L__BB1_43;
	add.s32 	%r170, %r198, %r12;
	mul.wide.u32 	%rd67, %r170, 12;
	add.s64 	%rd68, %rd2, %rd67;
	ld.global.f32 	%f263, [%rd68];
	ld.global.f32 	%f264, [%rd68+4];
	sub.f32 	%f265, %f263, %f20;
	sub.f32 	%f266, %f264, %f21;
	mul.f32 	%f267, %f266, %f266;
	fma.rn.f32 	%f268, %f265, %f265, %f267;
	setp.lt.f32 	%p68, %f268, %f292;
	selp.b32 	%r203, %r198, %r203, %p68;
	selp.f32 	%f292, %f268, %f292, %p68;
$L__BB1_43:
	setp.eq.s32 	%p69, %r203, -1;
	@%p69 bra 	$L__BB1_64;
	setp.gtu.f32 	%p70, %f292, 0f3C23D70B;
	add.s32 	%r68, %r203, %r12;
	mul.wide.s32 	%rd69, %r68, 12;
	add.s64 	%rd70, %rd2, %rd69;
	ld.global.f32 	%f36, [%rd70];
	ld.global.f32 	%f37, [%rd70+4];
	@%p70 bra 	$L__BB1_64;
	setp.lt.s32 	%p71, %r73, 1;
	@%p71 bra 	$L__BB1_52;
	mov.b32 	%r204, 0;
$L__BB1_47:
	mul.wide.u32 	%rd71, %r204, 16;
	add.s64 	%rd14, %rd1, %rd71;
	ld.global.f32 	%f269, [%rd14];
	setp.ltu.f32 	%p72, %f36, %f269;
	@%p72 bra 	$L__BB1_51;
	ld.global.f32 	%f270, [%rd14+8];
	setp.gtu.f32 	%p73, %f36, %f270;
	@%p73 bra 	$L__BB1_51;
	ld.global.f32 	%f271, [%rd14+4];
	setp.ltu.f32 	%p74, %f37, %f271;
	@%p74 bra 	$L__BB1_51;
	ld.global.f32 	%f272, [%rd14+12];
	setp.le.f32 	%p75, %f37, %f272;
	@%p75 bra 	$L__BB1_64;
$L__BB1_51:
	add.s32 	%r204, %r204, 1;
	setp.ne.s32 	%p76, %r204, %r73;
	@%p76 bra 	$L__BB1_47;
$L__BB1_52:
	add.f32 	%f273, %f20, %f36;
	mul.f32 	%f38, %f273, 0f3F000000;
	add.f32 	%f274, %f21, %f37;
	mul.f32 	%f39, %f274, 0f3F000000;
	@%p71 bra 	$L__BB1_59;
	mov.b32 	%r205, 0;
$L__BB1_54:
	mul.wide.u32 	%rd72, %r205, 16;
	add.s64 	%rd15, %rd1, %rd72;
	ld.global.f32 	%f275, [%rd15];
	setp.ltu.f32 	%p78, %f38, %f275;
	@%p78 bra 	$L__BB1_58;
	ld.global.f32 	%f276, [%rd15+8];
	setp.gtu.f32 	%p79, %f38, %f276;
	@%p79 bra 	$L__BB1_58;
	ld.global.f32 	%f277, [%rd15+4];
	setp.ltu.f32 	%p80, %f39, %f277;
	@%p80 bra 	$L__BB1_58;
	ld.global.f32 	%f278, [%rd15+12];
	setp.le.f32 	%p81, %f39, %f278;
	@%p81 bra 	$L__BB1_64;
$L__BB1_58:
	add.s32 	%r205, %r205, 1;
	setp.ne.s32 	%p82, %r205, %r73;
	@%p82 bra 	$L__BB1_54;
$L__BB1_59:
	atom.global.exch.b32 	%r173, [%rd3], 1;
	setp.ne.s32 	%p83, %r173, 0;
	@%p83 bra 	$L__BB1_64;
	ld.param.u64 	%rd76, [_Z22birrt_iteration_kernelP4NodePiS1_PK8ObstacleiP17curandStateXORWOWS1_S1_S1__param_8];
	ld.param.u64 	%rd75, [_Z22birrt_iteration_kernelP4NodePiS1_PK8ObstacleiP17curandStateXORWOWS1_S1_S1__param_7];
	cvta.to.global.u64 	%rd16, %rd76;
	cvta.to.global.u64 	%rd17, %rd75;
	setp.ne.s32 	%p84, %r10, 0;
	@%p84 bra 	$L__BB1_62;
	atom.global.exch.b32 	%r176, [%rd17], %r44;
	atom.global.exch.b32 	%r177, [%rd16], %r68;
	bra.uni 	$L__BB1_64;
$L__BB1_62:
	atom.global.exch.b32 	%r174, [%rd17], %r68;
	atom.global.exch.b32 	%r175, [%rd16], %r44;
	bra.uni 	$L__BB1_64;
$L__BB1_63:
	atom.global.add.u32 	%r137, [%rd5], -1;
$L__BB1_64:
	st.global.v2.u32 	[%rd4], {%r17, %r3};
	st.global.v2.u32 	[%rd4+8], {%r5, %r7};
	st.global.v2.u32 	[%rd4+16], {%r15, %r16};
	st.global.v2.u32 	[%rd4+24], {%r8, %r9};
	st.global.f32 	[%rd4+32], %f1;
	st.global.f64 	[%rd4+40], %fd1;
$L__BB1_65:
	ret;

}


// ===== COMPILED SASS (sm_100) =====

	.target	sm_100

	.elftype	@"ET_EXEC"


//--------------------- .note.nv.tkinfo           --------------------------
	.section	.note.nv.tkinfo,"",@"SHT_NOTE"
	.sectionflags	@"SHF_NOTE_NV_TKINFO"
	.tkinfo
        /*0018*/ 	.word	0x00000002
        /*0030*/ 	.string	""
        /*0030*/ 	.string	"ptxas"
        /*0030*/ 	.string	"Cuda compilation tools, release 13.0, V13.0.88"
        /*0030*/ 	.string	"Build cuda_13.0.r13.0/compiler.36424714_0"
        /*0030*/ 	.string	"-arch sm_100 -m 64 "



//--------------------- .note.nv.cuinfo           --------------------------
	.section	.note.nv.cuinfo,"",@"SHT_NOTE"
	.sectionflags	@"SHF_NOTE_NV_CUINFO"
        /*0018*/ 	.short	0x0002
        /*001a*/ 	.short	0x0064
        /*001c*/ 	.short	0x0082
	.zero		2


//--------------------- .nv.info                  --------------------------
	.section	.nv.info,"",@"SHT_CUDA_INFO"
	.align	4


	//----- nvinfo : EIATTR_REGCOUNT
	.align		4
        /*0000*/ 	.byte	0x04, 0x2f
        /*0002*/ 	.short	(.L_10 - .L_9)
	.align		4
.L_9:
        /*0004*/ 	.word	index@(_Z14initialize_rngP17curandStateXORWOWy)
        /*0008*/ 	.word	0x0000001f


	//----- nvinfo : EIATTR_FRAME_SIZE
	.align		4
.L_10:
        /*000c*/ 	.byte	0x04, 0x11
        /*000e*/ 	.short	(.L_12 - .L_11)
	.align		4
.L_11:
        /*0010*/ 	.word	index@(_Z14initialize_rngP17curandStateXORWOWy)
        /*0014*/ 	.word	0x00000000


	//----- nvinfo : EIATTR_REGCOUNT
	.align		4
.L_12:
        /*0018*/ 	.byte	0x04, 0x2f
        /*001a*/ 	.short	(.L_14 - .L_13)
	.align		4
.L_13:
        /*001c*/ 	.word	index@(_Z22birrt_iteration_kernelP4NodePiS1_PK8ObstacleiP17curandStateXORWOWS1_S1_S1_)
        /*0020*/ 	.word	0x00000028


	//----- nvinfo : EIATTR_FRAME_SIZE
	.align		4
.L_14:
        /*0024*/ 	.byte	0x04, 0x11
        /*0026*/ 	.short	(.L_16 - .L_15)
	.align		4
.L_15:
        /*0028*/ 	.word	index@($__internal_1_$__cuda_sm3x_div_rn_noftz_f32_slowpath)
        /*002c*/ 	.word	0x00000000


	//----- nvinfo : EIATTR_FRAME_SIZE
	.align		4
.L_16:
        /*0030*/ 	.byte	0x04, 0x11
        /*0032*/ 	.short	(.L_18 - .L_17)
	.align		4
.L_17:
        /*0034*/ 	.word	index@($__internal_0_$__cuda_sm20_sqrt_rn_f32_slowpath)
        /*0038*/ 	.word	0x00000000


	//----- nvinfo : EIATTR_FRAME_SIZE
	.align		4
.L_18:
        /*003c*/ 	.byte	0x04, 0x11
        /*003e*/ 	.short	(.L_20 - .L_19)
	.align		4
.L_19:
        /*0040*/ 	.word	index@(_Z22birrt_iteration_kernelP4NodePiS1_PK8ObstacleiP17curandStateXORWOWS1_S1_S1_)
        /*0044*/ 	.word	0x00000000


	//----- nvinfo : EIATTR_MIN_STACK_SIZE
	.align		4
.L_20:
        /*0048*/ 	.byte	0x04, 0x12
        /*004a*/ 	.short	(.L_22 - .L_21)
	.align		4
.L_21:
        /*004c*/ 	.word	index@(_Z22birrt_iteration_kernelP4NodePiS1_PK8ObstacleiP17curandStateXORWOWS1_S1_S1_)
        /*0050*/ 	.word	0x00000000


	//----- nvinfo : EIATTR_MIN_STACK_SIZE
	.align		4
.L_22:
        /*0054*/ 	.byte	0x04, 0x12
        /*0056*/ 	.short	(.L_24 - .L_23)
	.align		4
.L_23:
        /*0058*/ 	.word	index@(_Z14initialize_rngP17curandStateXORWOWy)
        /*005c*/ 	.word	0x00000000
.L_24:


//--------------------- .nv.compat                --------------------------
	.section	.nv.compat,"",@"SHT_CUDA_COMPAT_INFO"
	.align	4
        /*0000*/ 	.byte	0x02, 0x09, 0x00, 0x00, 0x02, 0x02, 0x01, 0x00, 0x02, 0x05, 0x05, 0x00, 0x03, 0x07, 0x01, 0x01
        /*0010*/ 	.byte	0x02, 0x03, 0x00, 0x00, 0x02, 0x06, 0x01, 0x00, 0x04, 0x0b, 0x08, 0x00, 0x01, 0x00, 0x00, 0x00
        /*0020*/ 	.byte	0x00, 0x00, 0x00, 0x00


//--------------------- .nv.info._Z22birrt_iteration_kernelP4NodePiS1_PK8ObstacleiP17curandStateXORWOWS1_S1_S1_ --------------------------
	.section	.nv.info._Z22birrt_iteration_kernelP4NodePiS1_PK8ObstacleiP17curandStateXORWOWS1_S1_S1_,"",@"SHT_CUDA_INFO"
	.sectionflags	@""
	.align	4


	//----- nvinfo : EIATTR_CUDA_API_VERSION
	.align		4
        /*0000*/ 	.byte	0x04, 0x37
        /*0002*/ 	.short	(.L_26 - .L_25)
.L_25:
        /*0004*/ 	.word	0x00000082


	//----- nvinfo : EIATTR_KPARAM_INFO
	.align		4
.L_26:
        /*0008*/ 	.byte	0x04, 0x17
        /*000a*/ 	.short	(.L_28 - .L_27)
.L_27:
        /*000c*/ 	.word	0x00000000
        /*0010*/ 	.short	0x0008
        /*0012*/ 	.short	0x0040
        /*0014*/ 	.byte	0x00, 0xf5, 0x21, 0x00


	//----- nvinfo : EIATTR_KPARAM_INFO
	.align		4
.L_28:
        /*0018*/ 	.byte	0x04, 0x17
        /*001a*/ 	.short	(.L_30 - .L_29)
.L_29:
        /*001c*/ 	.word	0x00000000
        /*0020*/ 	.short	0x0007
        /*0022*/ 	.short	0x0038
        /*0024*/ 	.byte	0x00, 0xf5, 0x21, 0x00


	//----- nvinfo : EIATTR_KPARAM_INFO
	.align		4
.L_30:
        /*0028*/ 	.byte	0x04, 0x17
        /*002a*/ 	.short	(.L_32 - .L_31)
.L_31:
        /*002c*/ 	.word	0x00000000
        /*0030*/ 	.short	0x0006
        /*0032*/ 	.short	0x0030
        /*0034*/ 	.byte	0x00, 0xf5, 0x21, 0x00


	//----- nvinfo : EIATTR_KPARAM_INFO
	.align		4
.L_32:
        /*0038*/ 	.byte	0x04, 0x17
        /*003a*/ 	.short	(.L_34 - .L_33)
.L_33:
        /*003c*/ 	.word	0x00000000
        /*0040*/ 	.short	0x0005
        /*0042*/ 	.short	0x0028
        /*0044*/ 	.byte	0x00, 0xf5, 0x21, 0x00


	//----- nvinfo : EIATTR_KPARAM_INFO
	.align		4
.L_34:
        /*0048*/ 	.byte	0x04, 0x17
        /*004a*/ 	.short	(.L_36 - .L_35)
.L_35:
        /*004c*/ 	.word	0x00000000
        /*0050*/ 	.short	0x0004
        /*0052*/ 	.short	0x0020
        /*0054*/ 	.byte	0x00, 0xf0, 0x11, 0x00


	//----- nvinfo : EIATTR_KPARAM_INFO
	.align		4
.L_36:
        /*0058*/ 	.byte	0x04, 0x17
        /*005a*/ 	.short	(.L_38 - .L_37)
.L_37:
        /*005c*/ 	.word	0x00000000
        /*0060*/ 	.short	0x0003
        /*0062*/ 	.short	0x0018
        /*0064*/ 	.byte	0x00, 0xf5, 0x21, 0x00


	//----- nvinfo : EIATTR_KPARAM_INFO
	.align		4
.L_38:
        /*0068*/ 	.byte	0x04, 0x17
        /*006a*/ 	.short	(.L_40 - .L_39)
.L_39:
        /*006c*/ 	.word	0x00000000
        /*0070*/ 	.short	0x0002
        /*0072*/ 	.short	0x0010
        /*0074*/ 	.byte	0x00, 0xf5, 0x21, 0x00


	//----- nvinfo : EIATTR_KPARAM_INFO
	.align		4
.L_40:
        /*0078*/ 	.byte	0x04, 0x17
        /*007a*/ 	.short	(.L_42 - .L_41)
.L_41:
        /*007c*/ 	.word	0x00000000
        /*0080*/ 	.short	0x0001
        /*0082*/ 	.short	0x0008
        /*0084*/ 	.byte	0x00, 0xf5, 0x21, 0x00


	//----- nvinfo : EIATTR_KPARAM_INFO
	.align		4
.L_42:
        /*0088*/ 	.byte	0x04, 0x17
        /*008a*/ 	.short	(.L_44 - .L_43)
.L_43:
        /*008c*/ 	.word	0x00000000
        /*0090*/ 	.short	0x0000
        /*0092*/ 	.short	0x0000
        /*0094*/ 	.byte	0x00, 0xf5, 0x21, 0x00


	//----- nvinfo : EIATTR_SPARSE_MMA_MASK
	.align		4
.L_44:
        /*0098*/ 	.byte	0x03, 0x50
        /*009a*/ 	.short	0x0000


	//----- nvinfo : EIATTR_MAXREG_COUNT
	.align		4
        /*009c*/ 	.byte	0x03, 0x1b
        /*009e*/ 	.short	0x00ff


	//----- nvinfo : EIATTR_MERCURY_ISA_VERSION
	.align		4
        /*00a0*/ 	.byte	0x03, 0x5f
        /*00a2*/ 	.short	0x0101


	//----- nvinfo : EIATTR_VRC_CTA_INIT_COUNT
	.align		4
        /*00a4*/ 	.byte	0x02, 0x4a
	.zero		1
	.zero		1


	//----- nvinfo : EIATTR_EXIT_INSTR_OFFSETS
	.align		4
        /*00a8*/ 	.byte	0x04, 0x1c
        /*00aa*/ 	.short	(.L_46 - .L_45)


	//   ....[0]....
.L_45:
        /*00ac*/ 	.word	0x00000090


	//   ....[1]....
        /*00b0*/ 	.word	0x00000160


	//   ....[2]....
        /*00b4*/ 	.word	0x00001030


	//   ....[3]....
        /*00b8*/ 	.word	0x000028e0


	//----- nvinfo : EIATTR_CRS_STACK_SIZE
	.align		4
.L_46:
        /*00bc*/ 	.byte	0x04, 0x1e
        /*00be*/ 	.short	(.L_48 - .L_47)
.L_47:
        /*00c0*/ 	.word	0x00000000


	//----- nvinfo : EIATTR_CBANK_PARAM_SIZE
	.align		4
.L_48:
        /*00c4*/ 	.byte	0x03, 0x19
        /*00c6*/ 	.short	0x0048


	//----- nvinfo : EIATTR_PARAM_CBANK
	.align		4
        /*00c8*/ 	.byte	0x04, 0x0a
        /*00ca*/ 	.short	(.L_50 - .L_49)
	.align		4
.L_49:
        /*00cc*/ 	.word	index@(.nv.constant0._Z22birrt_iteration_kernelP4NodePiS1_PK8ObstacleiP17curandStateXORWOWS1_S1_S1_)
        /*00d0*/ 	.short	0x0380
        /*00d2*/ 	.short	0x0048


	//----- nvinfo : EIATTR_SW_WAR
	.align		4
.L_50:
        /*00d4*/ 	.byte	0x04, 0x36
        /*00d6*/ 	.short	(.L_52 - .L_51)
.L_51:
        /*00d8*/ 	.word	0x00000008
.L_52:


//--------------------- .nv.info._Z14initialize_rngP17curandStateXORWOWy --------------------------
	.section	.nv.info._Z14initialize_rngP17curandStateXORWOWy,"",@"SHT_CUDA_INFO"
	.sectionflags	@""
	.align	4


	//----- nvinfo : EIATTR_CUDA_API_VERSION
	.align		4
        /*0000*/ 	.byte	0x04, 0x37
        /*0002*/ 	.short	(.L_54 - .L_53)
.L_53:
        /*0004*/ 	.word	0x00000082


	//----- nvinfo : EIATTR_KPARAM_INFO
	.align		4
.L_54:
        /*0008*/ 	.byte	0x04, 0x17
        /*000a*/ 	.short	(.L_56 - .L_55)
.L_55:
        /*000c*/ 	.word	0x00000000
        /*0010*/ 	.short	0x0001
        /*0012*/ 	.short	0x0008
        /*0014*/ 	.byte	0x00, 0xf0, 0x21, 0x00


	//----- nvinfo : EIATTR_KPARAM_INFO
	.align		4
.L_56:
        /*0018*/ 	.byte	0x04, 0x17
        /*001a*/ 	.short	(.L_58 - .L_57)
.L_57:
        /*001c*/ 	.word	0x00000000
        /*0020*/ 	.short	0x0000
        /*0022*/ 	.short	0x0000
        /*0024*/ 	.byte	0x00, 0xf5, 0x21, 0x00


	//----- nvinfo : EIATTR_SPARSE_MMA_MASK
	.align		4
.L_58:
        /*0028*/ 	.byte	0x03, 0x50
        /*002a*/ 	.short	0x0000


	//----- nvinfo : EIATTR_MAXREG_COUNT
	.align		4
        /*002c*/ 	.byte	0x03, 0x1b
        /*002e*/ 	.short	0x00ff


	//----- nvinfo : EIATTR_MERCURY_ISA_VERSION
	.align		4
        /*0030*/ 	.byte	0x03, 0x5f
        /*0032*/ 	.short	0x0101


	//----- nvinfo : EIATTR_VRC_CTA_INIT_COUNT
	.align		4
        /*0034*/ 	.byte	0x02, 0x4a
	.zero		1
	.zero		1


	//----- nvinfo : EIATTR_EXIT_INSTR_OFFSETS
	.align		4
        /*0038*/ 	.byte	0x04, 0x1c
        /*003a*/ 	.short	(.L_60 - .L_59)


	//   ....[0]....
.L_59:
        /*003c*/ 	.word	0x00000ed0


	//----- nvinfo : EIATTR_CRS_STACK_SIZE
	.align		4
.L_60:
        /*0040*/ 	.byte	0x04, 0x1e
        /*0042*/ 	.short	(.L_62 - .L_61)
.L_61:
        /*0044*/ 	.word	0x00000000


	//----- nvinfo : EIATTR_CBANK_PARAM_SIZE
	.align		4
.L_62:
        /*0048*/ 	.byte	0x03, 0x19
        /*004a*/ 	.short	0x0010


	//----- nvinfo : EIATTR_PARAM_CBANK
	.align		4
        /*004c*/ 	.byte	0x04, 0x0a
        /*004e*/ 	.short	(.L_64 - .L_63)
	.align		4
.L_63:
        /*0050*/ 	.word	index@(.nv.constant0._Z14initialize_rngP17curandStateXORWOWy)
        /*0054*/ 	.short	0x0380
        /*0056*/ 	.short	0x0010


	//----- nvinfo : EIATTR_SW_WAR
	.align		4
.L_64:
        /*0058*/ 	.byte	0x04, 0x36
        /*005a*/ 	.short	(.L_66 - .L_65)
.L_65:
        /*005c*/ 	.word	0x00000008
.L_66:


//--------------------- .nv.callgraph             --------------------------
	.section	.nv.callgraph,"",@"SHT_CUDA_CALLGRAPH"
	.align	4
	.sectionentsize	8
	.align		4
        /*0000*/ 	.word	0x00000000
	.align		4
        /*0004*/ 	.word	0xffffffff
	.align		4
        /*0008*/ 	.word	0x00000000
	.align		4
        /*000c*/ 	.word	0xfffffffe
	.align		4
        /*0010*/ 	.word	0x00000000
	.align		4
        /*0014*/ 	.word	0xfffffffd
	.align		4
        /*0018*/ 	.word	0x00000000
	.align		4
        /*001c*/ 	.word	0xfffffffc


//--------------------- .nv.constant4             --------------------------
	.section	.nv.constant4,"a",@progbits
	.align	8
	.align		8
.nv.constant4:
        /*0000*/ 	.dword	precalc_xorwow_matrix
	.align		8
        /*0008*/ 	.dword	precalc_xorwow_offset_matrix
	.align		8
        /*0010*/ 	.dword	mrg32k3aM1
	.align		8
        /*0018*/ 	.dword	mrg32k3aM2
	.align		8
        /*0020*/ 	.dword	mrg32k3aM1SubSeq
	.align		8
        /*0028*/ 	.dword	mrg32k3aM2SubSeq
	.align		8
        /*0030*/ 	.dword	mrg32k3aM1Seq
	.align		8
        /*0038*/ 	.dword	mrg32k3aM2Seq


//--------------------- .nv.constant3             --------------------------
	.section	.nv.constant3,"a",@progbits
	.align	8
.nv.constant3:
	.type		__cr_lgamma_table,@object
	.size		__cr_lgamma_table,(.L_8 - __cr_lgamma_table)
__cr_lgamma_table:
        /*0000*/ 	.byte	0x00, 0x00, 0x00, 0x00, 0x00, 0x00, 0x00, 0x00, 0x00, 0x00, 0x00, 0x00, 0x00, 0x00, 0x00, 0x00
        /*0010*/ 	.byte	0xef, 0x39, 0xfa, 0xfe, 0x42, 0x2e, 0xe6, 0x3f, 0x02, 0x20, 0x2a, 0xfa, 0x0b, 0xab, 0xfc, 0x3f
        /*0020*/ 	.byte	0xf9, 0x2c, 0x92, 0x7c, 0xa7, 0x6c, 0x09, 0x40, 0xc9, 0x79, 0x44, 0x3c, 0x64, 0x26, 0x13, 0x40
        /*0030*/ 	.byte	0xca, 0x01, 0xcf, 0x3a, 0x27, 0x51, 0x1a, 0x40, 0x30, 0xcc, 0x2d, 0xf3, 0xe1, 0x0c, 0x21, 0x40
        /*0040*/ 	.byte	0x0d, 0xb7, 0xfc, 0x82, 0x8e, 0x35, 0x25, 0x40
.L_8:


//--------------------- .text._Z22birrt_iteration_kernelP4NodePiS1_PK8ObstacleiP17curandStateXORWOWS1_S1_S1_ --------------------------
	.section	.text._Z22birrt_iteration_kernelP4NodePiS1_PK8ObstacleiP17curandStateXORWOWS1_S1_S1_,"ax",@progbits
	.align	128
        .global         _Z22birrt_iteration_kernelP4NodePiS1_PK8ObstacleiP17curandStateXORWOWS1_S1_S1_
        .type           _Z22birrt_iteration_kernelP4NodePiS1_PK8ObstacleiP17curandStateXORWOWS1_S1_S1_,@function
        .size           _Z22birrt_iteration_kernelP4NodePiS1_PK8ObstacleiP17curandStateXORWOWS1_S1_S1_,(.L_x_70 - _Z22birrt_iteration_kernelP4NodePiS1_PK8ObstacleiP17curandStateXORWOWS1_S1_S1_)
        .other          _Z22birrt_iteration_kernelP4NodePiS1_PK8ObstacleiP17curandStateXORWOWS1_S1_S1_,@"STO_CUDA_ENTRY STV_DEFAULT"
_Z22birrt_iteration_kernelP4NodePiS1_PK8ObstacleiP17curandStateXORWOWS1_S1_S1_:
.text._Z22birrt_iteration_kernelP4NodePiS1_PK8ObstacleiP17curandStateXORWOWS1_S1_S1_:
[----:B------:R-:W-:Y:S08]  /*0000*/  LDC R1, c[0x0][0x37c] ;  /* 0x0000df00ff017b82 */ /* 0x000ff00000000800 */
[----:B------:R-:W0:Y:S01]  /*0010*/  LDC.64 R2, c[0x0][0x3b0] ;  /* 0x0000ec00ff027b82 */ /* 0x000e220000000a00 */
[----:B------:R-:W0:Y:S02]  /*0020*/  LDCU.64 UR6, c[0x0][0x358] ;  /* 0x00006b00ff0677ac */ /* 0x000e240008000a00 */
[----:B0-----:R-:W2:Y:S05]  /*0030*/  LDG.E R2, desc[UR6][R2.64] ;  /* 0x0000000602027981 */ /* 0x001eaa000c1e1900 */
[----:B------:R-:W0:Y:S01]  /*0040*/  S2UR UR4, SR_CTAID.X ;  /* 0x00000000000479c3 */ /* 0x000e220000002500 */
[----:B------:R-:W0:Y:S07]  /*0050*/  S2R R0, SR_TID.X ;  /* 0x0000000000007919 */ /* 0x000e2e0000002100 */
[----:B------:R-:W0:Y:S02]  /*0060*/  LDC R7, c[0x0][0x360] ;  /* 0x0000d800ff077b82 */ /* 0x000e240000000800 */
[----:B0-----:R-:W-:Y:S01]  /*0070*/  IMAD R7, R7, UR4, R0 ;  /* 0x0000000407077c24 */ /* 0x001fe2000f8e0200 */
[----:B--2---:R-:W-:-:S13]  /*0080*/  ISETP.NE.AND P0, PT, R2, 0x1, PT ;  /* 0x000000010200780c */ /* 0x004fda0003f05270 */
[----:B------:R-:W-:Y:S05]  /*0090*/  @!P0 EXIT ;  /* 0x000000000000894d */ /* 0x000fea0003800000 */
[----:B------:R-:W0:Y:S01]  /*00a0*/  LDC.64 R4, c[0x0][0x388] ;  /* 0x0000e200ff047b82 */ /* 0x000e220000000a00 */
[----:B------:R-:W-:-:S07]  /*00b0*/  LOP3.LUT P1, R3, R7, 0x1, RZ, 0xc0, !PT ;  /* 0x0000000107037812 */ /* 0x000fce000782c0ff */
[----:B------:R-:W0:Y:S02]  /*00c0*/  LDC.64 R8, c[0x0][0x390] ;  /* 0x0000e400ff087b82 */ /* 0x000e240000000a00 */
[----:B0-----:R-:W-:Y:S02]  /*00d0*/  SEL R10, R4, R8, !P1 ;  /* 0x00000008040a7207 */ /* 0x001fe40004800000 */
[----:B------:R-:W-:Y:S02]  /*00e0*/  SEL R11, R5, R9, !P1 ;  /* 0x00000009050b7207 */ /* 0x000fe40004800000 */
[----:B------:R-:W-:Y:S02]  /*00f0*/  SEL R4, R8, R4, !P1 ;  /* 0x0000000408047207 */ /* 0x000fe40004800000 */
[----:B------:R-:W-:Y:S01]  /*0100*/  SEL R5, R9, R5, !P1 ;  /* 0x0000000509057207 */ /* 0x000fe20004800000 */
[----:B------:R-:W2:Y:S04]  /*0110*/  LDG.E R28, desc[UR6][R10.64] ;  /* 0x000000060a1c7981 */ /* 0x000ea8000c1e1900 */
[----:B------:R-:W3:Y:S01]  /*0120*/  LDG.E R2, desc[UR6][R4.64] ;  /* 0x0000000604027981 */ /* 0x000ee2000c1e1900 */
[----:B--2---:R-:W-:Y:S01]  /*0130*/  VIADD R0, R28, 0xffb3b4c0 ;  /* 0xffb3b4c01c007836 */ /* 0x004fe20000000000 */
[----:B---3--:R-:W-:-:S04]  /*0140*/  ISETP.GE.AND P0, PT, R2, 0x1, PT ;  /* 0x000000010200780c */ /* 0x008fc80003f06270 */
[----:B------:R-:W-:-:S13]  /*0150*/  ISETP.LT.U32.OR P0, PT, R0, -0x4c4b3f, !P0 ;  /* 0xffb3b4c10000780c */ /* 0x000fda0004701470 */
[----:B------:R-:W-:Y:S05]  /*0160*/  @P0 EXIT ;  /* 0x000000000000094d */ /* 0x000fea0003800000 */
[----:B------:R-:W0:Y:S02]  /*0170*/  LDC.64 R12, c[0x0][0x3a8] ;  /* 0x0000ea00ff0c7b82 */ /* 0x000e240000000a00 */
[----:B0-----:R-:W-:-:S05]  /*0180*/  IMAD.WIDE R12, R7, 0x30, R12 ;  /* 0x00000030070c7825 */ /* 0x001fca00078e020c */
[----:B------:R-:W2:Y:S04]  /*0190*/  LDG.E.64 R4, desc[UR6][R12.64] ;  /* 0x000000060c047981 */ /* 0x000ea8000c1e1b00 */
[----:B------:R-:W3:Y:S04]  /*01a0*/  LDG.E.64 R14, desc[UR6][R12.64+0x10] ;  /* 0x000010060c0e7981 */ /* 0x000ee8000c1e1b00 */
[----:B------:R-:W4:Y:S04]  /*01b0*/  LDG.E.64 R24, desc[UR6][R12.64+0x8] ;  /* 0x000008060c187981 */ /* 0x000f28000c1e1b00 */
[----:B------:R0:W5:Y:S04]  /*01c0*/  LDG.E R0, desc[UR6][R12.64+0x20] ;  /* 0x000020060c007981 */ /* 0x000168000c1e1900 */
[----:B------:R0:W5:Y:S04]  /*01d0*/  LDG.E.64 R16, desc[UR6][R12.64+0x28] ;  /* 0x000028060c107981 */ /* 0x000168000c1e1b00 */
[----:B------:R0:W5:Y:S01]  /*01e0*/  LDG.E.64 R18, desc[UR6][R12.64+0x18] ;  /* 0x000018060c127981 */ /* 0x000162000c1e1b00 */
[----:B------:R-:W-:Y:S01]  /*01f0*/  ISETP.GE.U32.AND P0, PT, R28, 0x8, PT ;  /* 0x000000081c00780c */ /* 0x000fe20003f06070 */
[----:B------:R-:W-:Y:S01]  /*0200*/  BSSY.RECONVERGENT B0, `(.L_x_0) ;  /* 0x0000075000007945 */ /* 0x000fe20003800200 */
[----:B------:R-:W-:Y:S01]  /*0210*/  HFMA2 R29, -RZ, RZ, 0, 0 ;  /* 0x00000000ff1d7431 */ /* 0x000fe200000001ff */
[----:B------:R-:W-:-:S02]  /*0220*/  MOV R9, 0xffffffff ;  /* 0xffffffff00097802 */ /* 0x000fc40000000f00 */
[----:B--2---:R-:W-:-:S04]  /*0230*/  SHF.R.U32.HI R6, RZ, 0x2, R5 ;  /* 0x00000002ff067819 */ /* 0x004fc80000011605 */
[----:B------:R-:W-:Y:S01]  /*0240*/  LOP3.LUT R6, R6, R5, RZ, 0x3c, !PT ;  /* 0x0000000506067212 */ /* 0x000fe200078e3cff */
[----:B---3--:R-:W-:-:S03]  /*0250*/  IMAD.SHL.U32 R8, R15, 0x10, RZ ;  /* 0x000000100f087824 */ /* 0x008fc600078e00ff */
[----:B------:R-:W-:Y:S02]  /*0260*/  SHF.L.U32 R5, R6, 0x1, RZ ;  /* 0x0000000106057819 */ /* 0x000fe400000006ff */
[----:B----4-:R-:W-:Y:S02]  /*0270*/  SHF.R.U32.HI R7, RZ, 0x2, R24 ;  /* 0x00000002ff077819 */ /* 0x010fe40000011618 */
[----:B------:R-:W-:Y:S01]  /*0280*/  LOP3.LUT R5, R15, R8, R5, 0x96, !PT ;  /* 0x000000080f057212 */ /* 0x000fe200078e9605 */
[----:B------:R-:W-:Y:S01]  /*0290*/  IMAD.MOV.U32 R8, RZ, RZ, 0x7f800000 ;  /* 0x7f800000ff087424 */ /* 0x000fe200078e00ff */
[----:B------:R-:W-:Y:S02]  /*02a0*/  LOP3.LUT R7, R7, R24, RZ, 0x3c, !PT ;  /* 0x0000001807077212 */ /* 0x000fe400078e3cff */
[----:B------:R-:W-:Y:S02]  /*02b0*/  LOP3.LUT R20, R5, R6, RZ, 0x3c, !PT ;  /* 0x0000000605147212 */ /* 0x000fe400078e3cff */
[C---:B------:R-:W-:Y:S01]  /*02c0*/  IADD3 R24, PT, PT, R4.reuse, 0xb0f8a, RZ ;  /* 0x000b0f8a04187810 */ /* 0x040fe20007ffe0ff */
[----:B------:R-:W-:Y:S01]  /*02d0*/  IMAD.SHL.U32 R5, R7, 0x2, RZ ;  /* 0x0000000207057824 */ /* 0x000fe200078e00ff */
[----:B------:R-:W-:Y:S01]  /*02e0*/  IADD3 R4, PT, PT, R4, 0x587c5, R20 ;  /* 0x000587c504047810 */ /* 0x000fe20007ffe014 */
[----:B------:R-:W-:-:S03]  /*02f0*/  IMAD.SHL.U32 R6, R20, 0x10, RZ ;  /* 0x0000001014067824 */ /* 0x000fc600078e00ff */
[----:B------:R-:W-:Y:S02]  /*0300*/  I2FP.F32.U32 R4, R4 ;  /* 0x0000000400047245 */ /* 0x000fe40000201000 */
[----:B------:R-:W-:Y:S01]  /*0310*/  LOP3.LUT R5, R7, R5, R6, 0x96, !PT ;  /* 0x0000000507057212 */ /* 0x000fe200078e9606 */
[----:B------:R-:W-:-:S03]  /*0320*/  HFMA2 R6, -RZ, RZ, 0.1171875, 0 ;  /* 0x2f800000ff067431 */ /* 0x000fc600000001ff */
[----:B------:R-:W-:-:S05]  /*0330*/  LOP3.LUT R21, R5, R20, RZ, 0x3c, !PT ;  /* 0x0000001405157212 */ /* 0x000fca00078e3cff */
[----:B------:R-:W-:Y:S02]  /*0340*/  IMAD.IADD R5, R21, 0x1, R24 ;  /* 0x0000000115057824 */ /* 0x000fe400078e0218 */
[----:B------:R-:W-:Y:S01]  /*0350*/  FFMA R7, R4, R6, 1.1641532182693481445e-10 ;  /* 0x2f00000004077423 */ /* 0x000fe20000000006 */
[----:B------:R-:W-:Y:S02]  /*0360*/  SEL R4, RZ, 0x4c4b40, P1 ;  /* 0x004c4b40ff047807 */ /* 0x000fe40000800000 */
[----:B------:R-:W-:Y:S01]  /*0370*/  I2FP.F32.U32 R5, R5 ;  /* 0x0000000500057245 */ /* 0x000fe20000201000 */
[----:B------:R-:W-:-:S04]  /*0380*/  FMUL R7, R7, 100 ;  /* 0x42c8000007077820 */ /* 0x000fc80000400000 */
[----:B------:R-:W-:Y:S01]  /*0390*/  FFMA R5, R5, R6, 1.1641532182693481445e-10 ;  /* 0x2f00000005057423 */ /* 0x000fe20000000006 */
[----:B------:R-:W-:-:S03]  /*03a0*/  IMAD.MOV R6, RZ, RZ, -R3 ;  /* 0x000000ffff067224 */ /* 0x000fc600078e0a03 */
[----:B------:R-:W-:Y:S02]  /*03b0*/  FMUL R5, R5, 100 ;  /* 0x42c8000005057820 */ /* 0x000fe40000400000 */
[----:B------:R-:W-:Y:S01]  /*03c0*/  LOP3.LUT R6, R6, 0x4c4b40, RZ, 0xc0, !PT ;  /* 0x004c4b4006067812 */ /* 0x000fe200078ec0ff */
[----:B0-----:R-:W-:Y:S06]  /*03d0*/  @!P0 BRA `(.L_x_1) ;  /* 0x00000004005c8947 */ /* 0x001fec0003800000 */
[----:B------:R-:W0:Y:S01]  /*03e0*/  LDC.64 R22, c[0x0][0x380] ;  /* 0x0000e000ff167b82 */ /* 0x000e220000000a00 */
[----:B------:R-:W-:Y:S01]  /*03f0*/  BSSY.RECONVERGENT B1, `(.L_x_1) ;  /* 0x0000055000017945 */ /* 0x000fe20003800200 */
[----:B------:R-:W-:Y:S01]  /*0400*/  IMAD.MOV.U32 R9, RZ, RZ, -0x1 ;  /* 0xffffffffff097424 */ /* 0x000fe200078e00ff */
[----:B------:R-:W-:Y:S02]  /*0410*/  MOV R8, 0x7f800000 ;  /* 0x7f80000000087802 */ /* 0x000fe40000000f00 */
[----:B------:R-:W-:Y:S01]  /*0420*/  MOV R26, RZ ;  /* 0x000000ff001a7202 */ /* 0x000fe20000000f00 */
[----:B0-----:R-:W-:-:S03]  /*0430*/  IMAD.WIDE.U32 R22, R6, 0xc, R22 ;  /* 0x0000000c06167825 */ /* 0x001fc600078e0016 */
[----:B------:R-:W-:-:S05]  /*0440*/  IADD3 R22, P0, PT, R22, 0x30, RZ ;  /* 0x0000003016167810 */ /* 0x000fca0007f1e0ff */
[----:B------:R-:W-:-:S08]  /*0450*/  IMAD.X R23, RZ, RZ, R23, P0 ;  /* 0x000000ffff177224 */ /* 0x000fd000000e0617 */
.L_x_2:
[----:B------:R-:W2:Y:S04]  /*0460*/  LDG.E R32, desc[UR6][R22.64+-0x2c] ;  /* 0xffffd40616207981 */ /* 0x000ea8000c1e1900 */
[----:B------:R-:W3:Y:S04]  /*0470*/  LDG.E R30, desc[UR6][R22.64+-0x30] ;  /* 0xffffd006161e7981 */ /* 0x000ee8000c1e1900 */
[----:B------:R-:W4:Y:S04]  /*0480*/  LDG.E R34, desc[UR6][R22.64+-0x20] ;  /* 0xffffe00616227981 */ /* 0x000f28000c1e1900 */
[----:B------:R-:W4:Y:S04]  /*0490*/  LDG.E R29, desc[UR6][R22.64+-0x24] ;  /* 0xffffdc06161d7981 */ /* 0x000f28000c1e1900 */
[----:B------:R-:W4:Y:S04]  /*04a0*/  LDG.E R36, desc[UR6][R22.64+-0x14] ;  /* 0xffffec0616247981 */ /* 0x000f28000c1e1900 */
[----:B------:R-:W4:Y:S01]  /*04b0*/  LDG.E R27, desc[UR6][R22.64+-0x18] ;  /* 0xffffe806161b7981 */ /* 0x000f22000c1e1900 */
[----:B--2---:R-:W-:Y:S01]  /*04c0*/  FADD R32, -R5, R32 ;  /* 0x0000002005207221 */ /* 0x004fe20000000100 */
[----:B---3--:R-:W-:-:S03]  /*04d0*/  FADD R30, -R7, R30 ;  /* 0x0000001e071e7221 */ /* 0x008fc60000000100 */
[----:B------:R-:W-:Y:S02]  /*04e0*/  FMUL R31, R32, R32 ;  /* 0x00000020201f7220 */ /* 0x000fe40000400000 */
[----:B------:R-:W2:Y:S02]  /*04f0*/  LDG.E R32, desc[UR6][R22.64+-0x8] ;  /* 0xfffff80616207981 */ /* 0x000ea4000c1e1900 */
[----:B------:R-:W-:Y:S01]  /*0500*/  FFMA R31, R30, R30, R31 ;  /* 0x0000001e1e1f7223 */ /* 0x000fe2000000001f */
[----:B----4-:R-:W-:Y:S01]  /*0510*/  FADD R34, -R5, R34 ;  /* 0x0000002205227221 */ /* 0x010fe20000000100 */
[----:B------:R-:W3:Y:S03]  /*0520*/  LDG.E R30, desc[UR6][R22.64+-0xc] ;  /* 0xfffff406161e7981 */ /* 0x000ee6000c1e1900 */
[----:B------:R-:W-:Y:S01]  /*0530*/  FSETP.GEU.AND P4, PT, R31, R8, PT ;  /* 0x000000081f00720b */ /* 0x000fe20003f8e000 */
[----:B------:R-:W-:Y:S01]  /*0540*/  FMUL R34, R34, R34 ;  /* 0x0000002222227220 */ /* 0x000fe20000400000 */
[----:B------:R-:W-:-:S02]  /*0550*/  FADD R33, -R7, R29 ;  /* 0x0000001d07217221 */ /* 0x000fc40000000100 */
[----:B------:R-:W-:Y:S02]  /*0560*/  FSEL R29, R31, R8, !P4 ;  /* 0x000000081f1d7208 */ /* 0x000fe40006000000 */
[----:B------:R-:W4:Y:S01]  /*0570*/  LDG.E R8, desc[UR6][R22.64+0x4] ;  /* 0x0000040616087981 */ /* 0x000f22000c1e1900 */
[----:B------:R-:W-:-:S03]  /*0580*/  FFMA R31, R33, R33, R34 ;  /* 0x00000021211f7223 */ /* 0x000fc60000000022 */
[----:B------:R-:W4:Y:S01]  /*0590*/  LDG.E R34, desc[UR6][R22.64] ;  /* 0x0000000616227981 */ /* 0x000f22000c1e1900 */
[----:B------:R-:W-:Y:S01]  /*05a0*/  FADD R36, -R5, R36 ;  /* 0x0000002405247221 */ /* 0x000fe20000000100 */
[----:B------:R-:W-:Y:S01]  /*05b0*/  FADD R27, -R7, R27 ;  /* 0x0000001b071b7221 */ /* 0x000fe20000000100 */
[CC--:B------:R-:W-:Y:S02]  /*05c0*/  FSETP.GEU.AND P5, PT, R31.reuse, R29.reuse, PT ;  /* 0x0000001d1f00720b */ /* 0x0c0fe40003fae000 */
[----:B------:R-:W-:Y:S02]  /*05d0*/  FMUL R36, R36, R36 ;  /* 0x0000002424247220 */ /* 0x000fe40000400000 */
[----:B------:R-:W-:Y:S02]  /*05e0*/  FSEL R29, R31, R29, !P5 ;  /* 0x0000001d1f1d7208 */ /* 0x000fe40006800000 */
[----:B------:R-:W-:Y:S02]  /*05f0*/  FFMA R27, R27, R27, R36 ;  /* 0x0000001b1b1b7223 */ /* 0x000fe40000000024 */
[----:B------:R-:W4:Y:S03]  /*0600*/  LDG.E R36, desc[UR6][R22.64+0xc] ;  /* 0x00000c0616247981 */ /* 0x000f26000c1e1900 */
[----:B------:R-:W-:-:S04]  /*0610*/  FSETP.GEU.AND P3, PT, R27, R29, PT ;  /* 0x0000001d1b00720b */ /* 0x000fc80003f6e000 */
[----:B------:R-:W-:Y:S01]  /*0620*/  FSEL R27, R27, R29, !P3 ;  /* 0x0000001d1b1b7208 */ /* 0x000fe20005800000 */
[----:B--2---:R-:W-:Y:S02]  /*0630*/  FADD R31, -R5, R32 ;  /* 0x00000020051f7221 */ /* 0x004fe40000000100 */
[----:B------:R-:W2:Y:S01]  /*0640*/  LDG.E R32, desc[UR6][R22.64+0x10] ;  /* 0x0000100616207981 */ /* 0x000ea2000c1e1900 */
[----:B---3--:R-:W-:Y:S01]  /*0650*/  FADD R30, -R7, R30 ;  /* 0x0000001e071e7221 */ /* 0x008fe20000000100 */
[----:B------:R-:W-:-:S04]  /*0660*/  FMUL R31, R31, R31 ;  /* 0x0000001f1f1f7220 */ /* 0x000fc80000400000 */
[----:B------:R-:W-:Y:S02]  /*0670*/  FFMA R31, R30, R30, R31 ;  /* 0x0000001e1e1f7223 */ /* 0x000fe4000000001f */
[----:B------:R-:W3:Y:S01]  /*0680*/  LDG.E R30, desc[UR6][R22.64+0x1c] ;  /* 0x00001c06161e7981 */ /* 0x000ee2000c1e1900 */
[----:B----4-:R-:W-:-:S03]  /*0690*/  FADD R29, -R5, R8 ;  /* 0x00000008051d7221 */ /* 0x010fc60000000100 */
[----:B------:R-:W4:Y:S01]  /*06a0*/  LDG.E R8, desc[UR6][R22.64+0x18] ;  /* 0x0000180616087981 */ /* 0x000f22000c1e1900 */
[----:B------:R-:W-:Y:S01]  /*06b0*/  FADD R34, -R7, R34 ;  /* 0x0000002207227221 */ /* 0x000fe20000000100 */
[----:B------:R-:W-:Y:S01]  /*06c0*/  FMUL R33, R29, R29 ;  /* 0x0000001d1d217220 */ /* 0x000fe20000400000 */
[----:B------:R-:W-:-:S03]  /*06d0*/  FSETP.GEU.AND P2, PT, R31, R27, PT ;  /* 0x0000001b1f00720b */ /* 0x000fc60003f4e000 */
[----:B------:R-:W-:Y:S02]  /*06e0*/  FFMA R33, R34, R34, R33 ;  /* 0x0000002222217223 */ /* 0x000fe40000000021 */
[----:B------:R-:W4:Y:S01]  /*06f0*/  LDG.E R34, desc[UR6][R22.64+0x28] ;  /* 0x0000280616227981 */ /* 0x000f22000c1e1900 */
[----:B------:R-:W-:-:S03]  /*0700*/  FSEL R29, R31, R27, !P2 ;  /* 0x0000001b1f1d7208 */ /* 0x000fc60005000000 */
[----:B------:R-:W4:Y:S01]  /*0710*/  LDG.E R27, desc[UR6][R22.64+0x24] ;  /* 0x00002406161b7981 */ /* 0x000f22000c1e1900 */
[----:B------:R-:W-:Y:S01]  /*0720*/  FADD R36, -R7, R36 ;  /* 0x0000002407247221 */ /* 0x000fe20000000100 */
[----:B------:R-:W-:-:S04]  /*0730*/  FSETP.GEU.AND P0, PT, R33, R29, PT ;  /* 0x0000001d2100720b */ /* 0x000fc80003f0e000 */
[----:B------:R-:W-:Y:S02]  /*0740*/  FSEL R29, R33, R29, !P0 ;  /* 0x0000001d211d7208 */ /* 0x000fe40004000000 */
[C---:B------:R-:W-:Y:S01]  /*0750*/  SEL R9, R26.reuse, R9, !P4 ;  /* 0x000000091a097207 */ /* 0x040fe20006000000 */
[C---:B------:R-:W-:Y:S01]  /*0760*/  @!P5 VIADD R9, R26.reuse, 0x1 ;  /* 0x000000011a09d836 */ /* 0x040fe20000000000 */
[C---:B------:R-:W-:Y:S01]  /*0770*/  @!P3 IADD3 R9, PT, PT, R26.reuse, 0x2, RZ ;  /* 0x000000021a09b810 */ /* 0x040fe20007ffe0ff */
[----:B------:R-:W-:-:S04]  /*0780*/  @!P2 VIADD R9, R26, 0x3 ;  /* 0x000000031a09a836 */ /* 0x000fc80000000000 */
[----:B------:R-:W-:Y:S01]  /*0790*/  @!P0 IADD3 R9, PT, PT, R26, 0x4, RZ ;  /* 0x000000041a098810 */ /* 0x000fe20007ffe0ff */
[----:B--2---:R-:W-:-:S04]  /*07a0*/  FADD R32, -R5, R32 ;  /* 0x0000002005207221 */ /* 0x004fc80000000100 */
[----:B------:R-:W-:-:S04]  /*07b0*/  FMUL R31, R32, R32 ;  /* 0x00000020201f7220 */ /* 0x000fc80000400000 */
[----:B------:R-:W-:Y:S01]  /*07c0*/  FFMA R32, R36, R36, R31 ;  /* 0x0000002424207223 */ /* 0x000fe2000000001f */
[----:B---3--:R-:W-:Y:S01]  /*07d0*/  FADD R30, -R5, R30 ;  /* 0x0000001e051e7221 */ /* 0x008fe20000000100 */
[----:B----4-:R-:W-:-:S03]  /*07e0*/  FADD R8, -R7, R8 ;  /* 0x0000000807087221 */ /* 0x010fc60000000100 */
[----:B------:R-:W-:Y:S01]  /*07f0*/  FMUL R31, R30, R30 ;  /* 0x0000001e1e1f7220 */ /* 0x000fe20000400000 */
[----:B------:R-:W-:-:S03]  /*0800*/  FSETP.GEU.AND P1, PT, R32, R29, PT ;  /* 0x0000001d2000720b */ /* 0x000fc60003f2e000 */
[----:B------:R-:W-:Y:S01]  /*0810*/  FFMA R8, R8, R8, R31 ;  /* 0x0000000808087223 */ /* 0x000fe2000000001f */
[----:B------:R-:W-:Y:S01]  /*0820*/  FSEL R29, R32, R29, !P1 ;  /* 0x0000001d201d7208 */ /* 0x000fe20004800000 */
[----:B------:R-:W-:-:S03]  /*0830*/  FADD R34, -R5, R34 ;  /* 0x0000002205227221 */ /* 0x000fc60000000100 */
[-C--:B------:R-:W-:Y:S01]  /*0840*/  FSETP.GEU.AND P4, PT, R8, R29.reuse, PT ;  /* 0x0000001d0800720b */ /* 0x080fe20003f8e000 */
[----:B------:R-:W-:Y:S01]  /*0850*/  FADD R27, -R7, R27 ;  /* 0x0000001b071b7221 */ /* 0x000fe20000000100 */
[----:B------:R-:W-:Y:S02]  /*0860*/  FMUL R34, R34, R34 ;  /* 0x0000002222227220 */ /* 0x000fe40000400000 */
[----:B------:R-:W-:Y:S02]  /*0870*/  FSEL R8, R8, R29, !P4 ;  /* 0x0000001d08087208 */ /* 0x000fe40006000000 */
[----:B------:R-:W-:-:S05]  /*0880*/  FFMA R27, R27, R27, R34 ;  /* 0x0000001b1b1b7223 */ /* 0x000fca0000000022 */
[----:B------:R-:W-:Y:S01]  /*0890*/  FSETP.GEU.AND P2, PT, R27, R8, PT ;  /* 0x000000081b00720b */ /* 0x000fe20003f4e000 */
[C---:B------:R-:W-:Y:S01]  /*08a0*/  @!P1 VIADD R9, R26.reuse, 0x5 ;  /* 0x000000051a099836 */ /* 0x040fe20000000000 */
[----:B------:R-:W-:Y:S02]  /*08b0*/  @!P4 IADD3 R9, PT, PT, R26, 0x6, RZ ;  /* 0x000000061a09c810 */ /* 0x000fe40007ffe0ff */
[----:B------:R-:W-:-:S09]  /*08c0*/  LOP3.LUT R29, R28, 0x7ffff8, RZ, 0xc0, !PT ;  /* 0x007ffff81c1d7812 */ /* 0x000fd200078ec0ff */
[C---:B------:R-:W-:Y:S01]  /*08d0*/  @!P2 VIADD R9, R26.reuse, 0x7 ;  /* 0x000000071a09a836 */ /* 0x040fe20000000000 */
[----:B------:R-:W-:-:S04]  /*08e0*/  IADD3 R26, PT, PT, R26, 0x8, RZ ;  /* 0x000000081a1a7810 */ /* 0x000fc80007ffe0ff */
[----:B------:R-:W-:Y:S02]  /*08f0*/  ISETP.NE.AND P0, PT, R26, R29, PT ;  /* 0x0000001d1a00720c */ /* 0x000fe40003f05270 */
[----:B------:R-:W-:Y:S02]  /*0900*/  IADD3 R22, P1, PT, R22, 0x60, RZ ;  /* 0x0000006016167810 */ /* 0x000fe40007f3e0ff */
[----:B------:R-:W-:-:S03]  /*0910*/  FSEL R8, R27, R8, !P2 ;  /* 0x000000081b087208 */ /* 0x000fc60005000000 */
[----:B------:R-:W-:-:S06]  /*0920*/  IMAD.X R23, RZ, RZ, R23, P1 ;  /* 0x000000ffff177224 */ /* 0x000fcc00008e0617 */
[----:B------:R-:W-:Y:S05]  /*0930*/  @P0 BRA `(.L_x_2) ;  /* 0xfffffff800c80947 */ /* 0x000fea000383ffff */
[----:B------:R-:W-:Y:S05]  /*0940*/  BSYNC.RECONVERGENT B1 ;  /* 0x0000000000017941 */ /* 0x000fea0003800200 */
.L_x_1:
[----:B------:R-:W-:Y:S05]  /*0950*/  BSYNC.RECONVERGENT B0 ;  /* 0x0000000000007941 */ /* 0x000fea0003800200 */
.L_x_0:
[----:B------:R-:W-:Y:S01]  /*0960*/  LOP3.LUT P0, RZ, R28, 0x7, RZ, 0xc0, !PT ;  /* 0x000000071cff7812 */ /* 0x000fe2000780c0ff */
[----:B------:R-:W-:-:S12]  /*0970*/  BSSY.RECONVERGENT B0, `(.L_x_3) ;  /* 0x0000064000007945 */ /* 0x000fd80003800200 */
[----:B------:R-:W-:Y:S05]  /*0980*/  @!P0 BRA `(.L_x_4) ;  /* 0x0000000400888947 */ /* 0x000fea0003800000 */
[C---:B------:R-:W-:Y:S01]  /*0990*/  LOP3.LUT R22, R28.reuse, 0x7, RZ, 0xc0, !PT ;  /* 0x000000071c167812 */ /* 0x040fe200078ec0ff */
[----:B------:R-:W-:Y:S01]  /*09a0*/  BSSY.RECONVERGENT B1, `(.L_x_5) ;  /* 0x0000031000017945 */ /* 0x000fe20003800200 */
[----:B------:R-:W-:Y:S02]  /*09b0*/  LOP3.LUT P0, RZ, R28, 0x3, RZ, 0xc0, !PT ;  /* 0x000000031cff7812 */ /* 0x000fe4000780c0ff */
[----:B------:R-:W-:-:S13]  /*09c0*/  ISETP.GE.U32.AND P1, PT, R22, 0x4, PT ;  /* 0x000000041600780c */ /* 0x000fda0003f26070 */
[----:B------:R-:W-:Y:S05]  /*09d0*/  @!P1 BRA `(.L_x_6) ;  /* 0x0000000000b49947 */ /* 0x000fea0003800000 */
[----:B------:R-:W0:Y:S01]  /*09e0*/  LDC.64 R26, c[0x0][0x380] ;  /* 0x0000e000ff1a7b82 */ /* 0x000e220000000a00 */
[CC--:B------:R-:W-:Y:S02]  /*09f0*/  IADD3 R31, P1, PT, R6.reuse, R29.reuse, RZ ;  /* 0x0000001d061f7210 */ /* 0x0c0fe40007f3e0ff */
[----:B------:R-:W-:-:S03]  /*0a00*/  IADD3 R23, PT, PT, R6, R29, RZ ;  /* 0x0000001d06177210 */ /* 0x000fc60007ffe0ff */
[----:B------:R-:W-:Y:S02]  /*0a10*/  IMAD.X R30, RZ, RZ, RZ, P1 ;  /* 0x000000ffff1e7224 */ /* 0x000fe400008e06ff */
[----:B0-----:R-:W-:-:S04]  /*0a20*/  IMAD.WIDE.U32 R22, R23, 0xc, R26 ;  /* 0x0000000c17167825 */ /* 0x001fc800078e001a */
[----:B------:R-:W-:Y:S01]  /*0a30*/  IMAD.WIDE.U32 R26, R31, 0xc, R26 ;  /* 0x0000000c1f1a7825 */ /* 0x000fe200078e001a */
[----:B------:R-:W2:Y:S03]  /*0a40*/  LDG.E R32, desc[UR6][R22.64] ;  /* 0x0000000616207981 */ /* 0x000ea6000c1e1900 */
[----:B------:R-:W-:Y:S02]  /*0a50*/  IMAD R31, R30, 0xc, RZ ;  /* 0x0000000c1e1f7824 */ /* 0x000fe400078e02ff */
[----:B------:R-:W3:Y:S03]  /*0a60*/  LDG.E R30, desc[UR6][R22.64+0x4] ;  /* 0x00000406161e7981 */ /* 0x000ee6000c1e1900 */
[----:B------:R-:W-:-:S05]  /*0a70*/  IADD3 R27, PT, PT, R27, R31, RZ ;  /* 0x0000001f1b1b7210 */ /* 0x000fca0007ffe0ff */
[----:B------:R-:W4:Y:S04]  /*0a80*/  LDG.E R33, desc[UR6][R26.64+0x10] ;  /* 0x000010061a217981 */ /* 0x000f28000c1e1900 */
[----:B------:R-:W4:Y:S04]  /*0a90*/  LDG.E R35, desc[UR6][R26.64+0xc] ;  /* 0x00000c061a237981 */ /* 0x000f28000c1e1900 */
[----:B------:R-:W4:Y:S04]  /*0aa0*/  LDG.E R31, desc[UR6][R26.64+0x1c] ;  /* 0x00001c061a1f7981 */ /* 0x000f28000c1e1900 */
[----:B------:R-:W4:Y:S04]  /*0ab0*/  LDG.E R36, desc[UR6][R26.64+0x18] ;  /* 0x000018061a247981 */ /* 0x000f28000c1e1900 */
[----:B------:R-:W4:Y:S04]  /*0ac0*/  LDG.E R34, desc[UR6][R26.64+0x28] ;  /* 0x000028061a227981 */ /* 0x000f28000c1e1900 */
[----:B------:R-:W4:Y:S01]  /*0ad0*/  LDG.E R37, desc[UR6][R26.64+0x24] ;  /* 0x000024061a257981 */ /* 0x000f22000c1e1900 */
[----:B--2---:R-:W-:Y:S01]  /*0ae0*/  FADD R32, -R7, R32 ;  /* 0x0000002007207221 */ /* 0x004fe20000000100 */
[----:B---3--:R-:W-:-:S04]  /*0af0*/  FADD R30, -R5, R30 ;  /* 0x0000001e051e7221 */ /* 0x008fc80000000100 */
[----:B------:R-:W-:-:S04]  /*0b00*/  FMUL R23, R30, R30 ;  /* 0x0000001e1e177220 */ /* 0x000fc80000400000 */
[----:B------:R-:W-:Y:S01]  /*0b10*/  FFMA R23, R32, R32, R23 ;  /* 0x0000002020177223 */ /* 0x000fe20000000017 */
[----:B----4-:R-:W-:Y:S01]  /*0b20*/  FADD R33, -R5, R33 ;  /* 0x0000002105217221 */ /* 0x010fe20000000100 */
[----:B------:R-:W-:-:S03]  /*0b30*/  FADD R35, -R7, R35 ;  /* 0x0000002307237221 */ /* 0x000fc60000000100 */
[----:B------:R-:W-:Y:S01]  /*0b40*/  FMUL R22, R33, R33 ;  /* 0x0000002121167220 */ /* 0x000fe20000400000 */
[-C--:B------:R-:W-:Y:S01]  /*0b50*/  FSETP.GEU.AND P1, PT, R23, R8.reuse, PT ;  /* 0x000000081700720b */ /* 0x080fe20003f2e000 */
[----:B------:R-:W-:Y:S02]  /*0b60*/  FADD R31, -R5, R31 ;  /* 0x0000001f051f7221 */ /* 0x000fe40000000100 */
[----:B------:R-:W-:Y:S01]  /*0b70*/  FFMA R35, R35, R35, R22 ;  /* 0x0000002323237223 */ /* 0x000fe20000000016 */
[----:B------:R-:W-:Y:S01]  /*0b80*/  FSEL R8, R23, R8, !P1 ;  /* 0x0000000817087208 */ /* 0x000fe20004800000 */
[----:B------:R-:W-:Y:S01]  /*0b90*/  FADD R36, -R7, R36 ;  /* 0x0000002407247221 */ /* 0x000fe20000000100 */
[----:B------:R-:W-:Y:S02]  /*0ba0*/  FMUL R31, R31, R31 ;  /* 0x0000001f1f1f7220 */ /* 0x000fe40000400000 */
[----:B------:R-:W-:Y:S01]  /*0bb0*/  FSETP.GEU.AND P2, PT, R35, R8, PT ;  /* 0x000000082300720b */ /* 0x000fe20003f4e000 */
[----:B------:R-:W-:Y:S01]  /*0bc0*/  FADD R34, -R5, R34 ;  /* 0x0000002205227221 */ /* 0x000fe20000000100 */
[----:B------:R-:W-:-:S02]  /*0bd0*/  FFMA R31, R36, R36, R31 ;  /* 0x00000024241f7223 */ /* 0x000fc4000000001f */
[----:B------:R-:W-:Y:S01]  /*0be0*/  FSEL R8, R35, R8, !P2 ;  /* 0x0000000823087208 */ /* 0x000fe20005000000 */
[----:B------:R-:W-:Y:S01]  /*0bf0*/  FADD R37, -R7, R37 ;  /* 0x0000002507257221 */ /* 0x000fe20000000100 */
[----:B------:R-:W-:Y:S02]  /*0c00*/  FMUL R34, R34, R34 ;  /* 0x0000002222227220 */ /* 0x000fe40000400000 */
[-C--:B------:R-:W-:Y:S02]  /*0c10*/  FSETP.GEU.AND P3, PT, R31, R8.reuse, PT ;  /* 0x000000081f00720b */ /* 0x080fe40003f6e000 */
[----:B------:R-:W-:Y:S02]  /*0c20*/  FFMA R37, R37, R37, R34 ;  /* 0x0000002525257223 */ /* 0x000fe40000000022 */
[----:B------:R-:W-:-:S04]  /*0c30*/  FSEL R8, R31, R8, !P3 ;  /* 0x000000081f087208 */ /* 0x000fc80005800000 */
[-C--:B------:R-:W-:Y:S02]  /*0c40*/  FSETP.GEU.AND P4, PT, R37, R8.reuse, PT ;  /* 0x000000082500720b */ /* 0x080fe40003f8e000 */
[C---:B------:R-:W-:Y:S01]  /*0c50*/  SEL R9, R29.reuse, R9, !P1 ;  /* 0x000000091d097207 */ /* 0x040fe20004800000 */
[C---:B------:R-:W-:Y:S02]  /*0c60*/  @!P2 VIADD R9, R29.reuse, 0x1 ;  /* 0x000000011d09a836 */ /* 0x040fe40000000000 */
[----:B------:R-:W-:Y:S02]  /*0c70*/  @!P3 IADD3 R9, PT, PT, R29, 0x2, RZ ;  /* 0x000000021d09b810 */ /* 0x000fe40007ffe0ff */
[----:B------:R-:W-:-:S06]  /*0c80*/  FSEL R8, R37, R8, !P4 ;  /* 0x0000000825087208 */ /* 0x000fcc0006000000 */
[C---:B------:R-:W-:Y:S01]  /*0c90*/  @!P4 VIADD R9, R29.reuse, 0x3 ;  /* 0x000000031d09c836 */ /* 0x040fe20000000000 */
[----:B------:R-:W-:-:S07]  /*0ca0*/  IADD3 R29, PT, PT, R29, 0x4, RZ ;  /* 0x000000041d1d7810 */ /* 0x000fce0007ffe0ff */
.L_x_6:
[----:B------:R-:W-:Y:S05]  /*0cb0*/  BSYNC.RECONVERGENT B1 ;  /* 0x0000000000017941 */ /* 0x000fea0003800200 */
.L_x_5:
[----:B------:R-:W-:Y:S05]  /*0cc0*/  @!P0 BRA `(.L_x_4) ;  /* 0x0000000000b88947 */ /* 0x000fea0003800000 */
[C---:B------:R-:W-:Y:S01]  /*0cd0*/  LOP3.LUT R22, R28.reuse, 0x3, RZ, 0xc0, !PT ;  /* 0x000000031c167812 */ /* 0x040fe200078ec0ff */
[----:B------:R-:W-:Y:S01]  /*0ce0*/  BSSY.RECONVERGENT B1, `(.L_x_7) ;  /* 0x0000020000017945 */ /* 0x000fe20003800200 */
[----:B------:R-:W-:Y:S02]  /*0cf0*/  LOP3.LUT R28, R28, 0x1, RZ, 0xc0, !PT ;  /* 0x000000011c1c7812 */ /* 0x000fe400078ec0ff */
[----:B------:R-:W-:Y:S02]  /*0d00*/  ISETP.NE.AND P0, PT, R22, 0x1, PT ;  /* 0x000000011600780c */ /* 0x000fe40003f05270 */
[----:B------:R-:W-:-:S11]  /*0d10*/  ISETP.NE.U32.AND P1, PT, R28, 0x1, PT ;  /* 0x000000011c00780c */ /* 0x000fd60003f25070 */
[----:B------:R-:W-:Y:S05]  /*0d20*/  @!P0 BRA `(.L_x_8) ;  /* 0x00000000006c8947 */ /* 0x000fea0003800000 */
[----:B------:R-:W0:Y:S01]  /*0d30*/  LDC.64 R26, c[0x0][0x380] ;  /* 0x0000e000ff1a7b82 */ /* 0x000e220000000a00 */
[C---:B------:R-:W-:Y:S01]  /*0d40*/  IADD3 R31, P0, PT, R6.reuse, R29, RZ ;  /* 0x0000001d061f7210 */ /* 0x040fe20007f1e0ff */
[----:B------:R-:W-:-:S03]  /*0d50*/  IMAD.IADD R23, R6, 0x1, R29 ;  /* 0x0000000106177824 */ /* 0x000fc600078e021d */
[----:B------:R-:W-:Y:S01]  /*0d60*/  IADD3.X R28, PT, PT, RZ, RZ, RZ, P0, !PT ;  /* 0x000000ffff1c7210 */ /* 0x000fe200007fe4ff */
[----:B0-----:R-:W-:-:S04]  /*0d70*/  IMAD.WIDE.U32 R22, R23, 0xc, R26 ;  /* 0x0000000c17167825 */ /* 0x001fc800078e001a */
[----:B------:R-:W-:Y:S01]  /*0d80*/  IMAD.WIDE.U32 R26, R31, 0xc, R26 ;  /* 0x0000000c1f1a7825 */ /* 0x000fe200078e001a */
[----:B------:R-:W2:Y:S03]  /*0d90*/  LDG.E R30, desc[UR6][R22.64+0x4] ;  /* 0x00000406161e7981 */ /* 0x000ea6000c1e1900 */
[----:B------:R-:W-:Y:S02]  /*0da0*/  IMAD R31, R28, 0xc, RZ ;  /* 0x0000000c1c1f7824 */ /* 0x000fe400078e02ff */
[----:B------:R-:W3:Y:S02]  /*0db0*/  LDG.E R28, desc[UR6][R22.64] ;  /* 0x00000006161c7981 */ /* 0x000ee4000c1e1900 */
[----:B------:R-:W-:-:S05]  /*0dc0*/  IMAD.IADD R27, R27, 0x1, R31 ;  /* 0x000000011b1b7824 */ /* 0x000fca00078e021f */
[----:B------:R-:W4:Y:S04]  /*0dd0*/  LDG.E R34, desc[UR6][R26.64+0x10] ;  /* 0x000010061a227981 */ /* 0x000f28000c1e1900 */
[----:B------:R-:W4:Y:S01]  /*0de0*/  LDG.E R32, desc[UR6][R26.64+0xc] ;  /* 0x00000c061a207981 */ /* 0x000f22000c1e1900 */
[----:B--2---:R-:W-:-:S04]  /*0df0*/  FADD R30, -R5, R30 ;  /* 0x0000001e051e7221 */ /* 0x004fc80000000100 */
[----:B------:R-:W-:Y:S01]  /*0e00*/  FMUL R31, R30, R30 ;  /* 0x0000001e1e1f7220 */ /* 0x000fe20000400000 */
[----:B---3--:R-:W-:-:S04]  /*0e10*/  FADD R28, -R7, R28 ;  /* 0x0000001c071c7221 */ /* 0x008fc80000000100 */
[----:B------:R-:W-:Y:S01]  /*0e20*/  FFMA R31, R28, R28, R31 ;  /* 0x0000001c1c1f7223 */ /* 0x000fe2000000001f */
[----:B----4-:R-:W-:-:S04]  /*0e30*/  FADD R34, -R5, R34 ;  /* 0x0000002205227221 */ /* 0x010fc80000000100 */
[----:B------:R-:W-:Y:S01]  /*0e40*/  FSETP.GEU.AND P0, PT, R31, R8, PT ;  /* 0x000000081f00720b */ /* 0x000fe20003f0e000 */
[----:B------:R-:W-:Y:S01]  /*0e50*/  FADD R32, -R7, R32 ;  /* 0x0000002007207221 */ /* 0x000fe20000000100 */
[----:B------:R-:W-:Y:S02]  /*0e60*/  FMUL R23, R34, R34 ;  /* 0x0000002222177220 */ /* 0x000fe40000400000 */
[----:B------:R-:W-:Y:S02]  /*0e70*/  FSEL R8, R31, R8, !P0 ;  /* 0x000000081f087208 */ /* 0x000fe40004000000 */
[----:B------:R-:W-:-:S05]  /*0e80*/  FFMA R23, R32, R32, R23 ;  /* 0x0000002020177223 */ /* 0x000fca0000000017 */
[-C--:B------:R-:W-:Y:S02]  /*0e90*/  FSETP.GEU.AND P2, PT, R23, R8.reuse, PT ;  /* 0x000000081700720b */ /* 0x080fe40003f4e000 */
[----:B------:R-:W-:Y:S02]  /*0ea0*/  SEL R9, R29, R9, !P0 ;  /* 0x000000091d097207 */ /* 0x000fe40004000000 */
[----:B------:R-:W-:-:S09]  /*0eb0*/  FSEL R8, R23, R8, !P2 ;  /* 0x0000000817087208 */ /* 0x000fd20005000000 */
[C---:B------:R-:W-:Y:S01]  /*0ec0*/  @!P2 IADD3 R9, PT, PT, R29.reuse, 0x1, RZ ;  /* 0x000000011d09a810 */ /* 0x040fe20007ffe0ff */
[----:B------:R-:W-:-:S07]  /*0ed0*/  VIADD R29, R29, 0x2 ;  /* 0x000000021d1d7836 */ /* 0x000fce0000000000 */
.L_x_8:
[----:B------:R-:W-:Y:S05]  /*0ee0*/  BSYNC.RECONVERGENT B1 ;  /* 0x0000000000017941 */ /* 0x000fea0003800200 */
.L_x_7:
[----:B------:R-:W-:Y:S05]  /*0ef0*/  @P1 BRA `(.L_x_4) ;  /* 0x00000000002c1947 */ /* 0x000fea0003800000 */
[----:B------:R-:W0:Y:S01]  /*0f00*/  LDC.64 R22, c[0x0][0x380] ;  /* 0x0000e000ff167b82 */ /* 0x000e220000000a00 */
[----:B------:R-:W-:-:S05]  /*0f10*/  IADD3 R27, PT, PT, R6, R29, RZ ;  /* 0x0000001d061b7210 */ /* 0x000fca0007ffe0ff */
[----:B0-----:R-:W-:-:S05]  /*0f20*/  IMAD.WIDE.U32 R22, R27, 0xc, R22 ;  /* 0x0000000c1b167825 */ /* 0x001fca00078e0016 */
[----:B------:R-:W2:Y:S04]  /*0f30*/  LDG.E R28, desc[UR6][R22.64+0x4] ;  /* 0x00000406161c7981 */ /* 0x000ea8000c1e1900 */
[----:B------:R-:W3:Y:S01]  /*0f40*/  LDG.E R26, desc[UR6][R22.64] ;  /* 0x00000006161a7981 */ /* 0x000ee2000c1e1900 */
[----:B--2---:R-:W-:Y:S01]  /*0f50*/  FADD R28, -R5, R28 ;  /* 0x0000001c051c7221 */ /* 0x004fe20000000100 */
[----:B---3--:R-:W-:-:S03]  /*0f60*/  FADD R26, -R7, R26 ;  /* 0x0000001a071a7221 */ /* 0x008fc60000000100 */
[----:B------:R-:W-:-:S04]  /*0f70*/  FMUL R27, R28, R28 ;  /* 0x0000001c1c1b7220 */ /* 0x000fc80000400000 */
[----:B------:R-:W-:-:S05]  /*0f80*/  FFMA R27, R26, R26, R27 ;  /* 0x0000001a1a1b7223 */ /* 0x000fca000000001b */
[----:B------:R-:W-:-:S04]  /*0f90*/  FSETP.GEU.AND P0, PT, R27, R8, PT ;  /* 0x000000081b00720b */ /* 0x000fc80003f0e000 */
[----:B------:R-:W-:-:S09]  /*0fa0*/  SEL R9, R29, R9, !P0 ;  /* 0x000000091d097207 */ /* 0x000fd20004000000 */
.L_x_4:
[----:B------:R-:W-:Y:S05]  /*0fb0*/  BSYNC.RECONVERGENT B0 ;  /* 0x0000000000007941 */ /* 0x000fea0003800200 */
.L_x_3:
[----:B------:R-:W-:-:S13]  /*0fc0*/  ISETP.NE.AND P0, PT, R9, -0x1, PT ;  /* 0xffffffff0900780c */ /* 0x000fda0003f05270 */
[----:B------:R0:W-:Y:S04]  /*0fd0*/  @!P0 STG.E.64 desc[UR6][R12.64], R24 ;  /* 0x000000180c008986 */ /* 0x0001e8000c101b06 */
[----:B------:R0:W-:Y:S04]  /*0fe0*/  @!P0 STG.E.64 desc[UR6][R12.64+0x8], R14 ;  /* 0x0000080e0c008986 */ /* 0x0001e8000c101b06 */
[----:B------:R0:W-:Y:S04]  /*0ff0*/  @!P0 STG.E.64 desc[UR6][R12.64+0x10], R20 ;  /* 0x000010140c008986 */ /* 0x0001e8000c101b06 */
[----:B-----5:R0:W-:Y:S04]  /*1000*/  @!P0 STG.E.64 desc[UR6][R12.64+0x18], R18 ;  /* 0x000018120c008986 */ /* 0x0201e8000c101b06 */
[----:B------:R0:W-:Y:S04]  /*1010*/  @!P0 STG.E desc[UR6][R12.64+0x20], R0 ;  /* 0x000020000c008986 */ /* 0x0001e8000c101906 */
[----:B------:R0:W-:Y:S01]  /*1020*/  @!P0 STG.E.64 desc[UR6][R12.64+0x28], R16 ;  /* 0x000028100c008986 */ /* 0x0001e2000c101b06 */
[----:B------:R-:W-:Y:S05]  /*1030*/  @!P0 EXIT ;  /* 0x000000000000894d */ /* 0x000fea0003800000 */
[----:B------:R-:W1:Y:S01]  /*1040*/  LDC.64 R26, c[0x0][0x380] ;  /* 0x0000e000ff1a7b82 */ /* 0x000e620000000a00 */
[----:B------:R-:W-:-:S04]  /*1050*/  IMAD.IADD R22, R6, 0x1, R9 ;  /* 0x0000000106167824 */ /* 0x000fc800078e0209 */
[----:B-1----:R-:W-:-:S05]  /*1060*/  IMAD.WIDE R8, R22, 0xc, R26 ;  /* 0x0000000c16087825 */ /* 0x002fca00078e021a */
[----:B------:R-:W2:Y:S04]  /*1070*/  LDG.E R26, desc[UR6][R8.64+0x4] ;  /* 0x00000406081a7981 */ /* 0x000ea8000c1e1900 */
[----:B------:R-:W3:Y:S01]  /*1080*/  LDG.E R28, desc[UR6][R8.64] ;  /* 0x00000006081c7981 */ /* 0x000ee2000c1e1900 */
[----:B------:R-:W-:Y:S01]  /*1090*/  BSSY.RECONVERGENT B0, `(.L_x_9) ;  /* 0x0000026000007945 */ /* 0x000fe20003800200 */
[----:B--2---:R-:W-:Y:S01]  /*10a0*/  FADD R27, R5, -R26 ;  /* 0x8000001a051b7221 */ /* 0x004fe20000000000 */
[----:B---3--:R-:W-:-:S03]  /*10b0*/  FADD R23, R7, -R28 ;  /* 0x8000001c07177221 */ /* 0x008fc60000000000 */
[----:B------:R-:W-:-:S04]  /*10c0*/  FMUL R30, R27, R27 ;  /* 0x0000001b1b1e7220 */ /* 0x000fc80000400000 */
[----:B------:R-:W-:-:S05]  /*10d0*/  FFMA R30, R23, R23, R30 ;  /* 0x00000017171e7223 */ /* 0x000fca000000001e */
[----:B------:R-:W-:-:S04]  /*10e0*/  FSETP.NEU.AND P0, PT, R30, RZ, PT ;  /* 0x000000ff1e00720b */ /* 0x000fc80003f0d000 */
[----:B------:R-:W-:-:S13]  /*10f0*/  FSETP.LE.OR P0, PT, R30, 0.010000000707805156708, !P0 ;  /* 0x3c23d70b1e00780b */ /* 0x000fda0004703400 */
[----:B------:R-:W-:Y:S05]  /*1100*/  @P0 BRA `(.L_x_10) ;  /* 0x0000000000780947 */ /* 0x000fea0003800000 */
[----:B------:R-:W-:Y:S01]  /*1110*/  IADD3 R7, PT, PT, R30, -0xd000000, RZ ;  /* 0xf30000001e077810 */ /* 0x000fe20007ffe0ff */
[----:B------:R1:W2:Y:S01]  /*1120*/  MUFU.RSQ R5, R30 ;  /* 0x0000001e00057308 */ /* 0x0002a20000001400 */
[----:B------:R-:W-:Y:S02]  /*1130*/  BSSY.RECONVERGENT B1, `(.L_x_11) ;  /* 0x000000a000017945 */ /* 0x000fe40003800200 */
[----:B------:R-:W-:-:S13]  /*1140*/  ISETP.GT.U32.AND P0, PT, R7, 0x727fffff, PT ;  /* 0x727fffff0700780c */ /* 0x000fda0003f04070 */
[----:B-1----:R-:W-:Y:S05]  /*1150*/  @!P0 BRA `(.L_x_12) ;  /* 0x00000000000c8947 */ /* 0x002fea0003800000 */
[----:B------:R-:W-:-:S07]  /*1160*/  MOV R32, 0x1180 ;  /* 0x0000118000207802 */ /* 0x000fce0000000f00 */
[----:B0-2---:R-:W-:Y:S05]  /*1170*/  CALL.REL.NOINC `($__internal_0_$__cuda_sm20_sqrt_rn_f32_slowpath) ;  /* 0x0000001400dc7944 */ /* 0x005fea0003c00000 */
[----:B------:R-:W-:Y:S05]  /*1180*/  BRA `(.L_x_13) ;  /* 0x0000000000107947 */ /* 0x000fea0003800000 */
.L_x_12:
[----:B--2---:R-:W-:Y:S01]  /*1190*/  FMUL.FTZ R7, R30, R5 ;  /* 0x000000051e077220 */ /* 0x004fe20000410000 */
[----:B------:R-:W-:-:S03]  /*11a0*/  FMUL.FTZ R5, R5, 0.5 ;  /* 0x3f00000005057820 */ /* 0x000fc60000410000 */
[----:B------:R-:W-:-:S04]  /*11b0*/  FFMA R8, -R7, R7, R30 ;  /* 0x0000000707087223 */ /* 0x000fc8000000011e */
[----:B------:R-:W-:-:S07]  /*11c0*/  FFMA R7, R8, R5, R7 ;  /* 0x0000000508077223 */ /* 0x000fce0000000007 */
.L_x_13:
[----:B------:R-:W-:Y:S05]  /*11d0*/  BSYNC.RECONVERGENT B1 ;  /* 0x0000000000017941 */ /* 0x000fea0003800200 */
.L_x_11:
[----:B------:R-:W1:Y:S01]  /*11e0*/  MUFU.RCP R8, R7 ;  /* 0x0000000700087308 */ /* 0x000e620000001000 */
[----:B------:R-:W-:Y:S01]  /*11f0*/  UMOV UR4, 0x3dcccccd ;  /* 0x3dcccccd00047882 */ /* 0x000fe20000000000 */
[----:B------:R-:W-:Y:S01]  /*1200*/  BSSY.RECONVERGENT B2, `(.L_x_14) ;  /* 0x000000c000027945 */ /* 0x000fe20003800200 */
[----:B------:R-:W-:-:S05]  /*1210*/  IMAD.U32 R30, RZ, RZ, UR4 ;  /* 0x00000004ff1e7e24 */ /* 0x000fca000f8e00ff */
[----:B------:R-:W2:Y:S01]  /*1220*/  FCHK P0, R30, R7 ;  /* 0x000000071e007302 */ /* 0x000ea20000000000 */
[----:B-1----:R-:W-:-:S04]  /*1230*/  FFMA R5, R8, -R7, 1 ;  /* 0x3f80000008057423 */ /* 0x002fc80000000807 */
[----:B------:R-:W-:-:S04]  /*1240*/  FFMA R5, R8, R5, R8 ;  /* 0x0000000508057223 */ /* 0x000fc80000000008 */
[----:B------:R-:W-:-:S04]  /*1250*/  FFMA R8, R5, 0.10000000149011611938, RZ ;  /* 0x3dcccccd05087823 */ /* 0x000fc800000000ff */
[----:B------:R-:W-:-:S04]  /*1260*/  FFMA R9, R8, -R7, 0.10000000149011611938 ;  /* 0x3dcccccd08097423 */ /* 0x000fc80000000807 */
[----:B------:R-:W-:Y:S01]  /*1270*/  FFMA R5, R5, R9, R8 ;  /* 0x0000000905057223 */ /* 0x000fe20000000008 */
[----:B--2---:R-:W-:Y:S06]  /*1280*/  @!P0 BRA `(.L_x_15) ;  /* 0x00000000000c8947 */ /* 0x004fec0003800000 */
[----:B------:R-:W-:Y:S02]  /*1290*/  MOV R5, R7 ;  /* 0x0000000700057202 */ /* 0x000fe40000000f00 */
[----:B------:R-:W-:-:S07]  /*12a0*/  MOV R8, 0x12c0 ;  /* 0x000012c000087802 */ /* 0x000fce0000000f00 */
[----:B0-----:R-:W-:Y:S05]  /*12b0*/  CALL.REL.NOINC `($__internal_1_$__cuda_sm3x_div_rn_noftz_f32_slowpath) ;  /* 0x0000001400e87944 */ /* 0x001fea0003c00000 */
.L_x_15:
[----:B------:R-:W-:Y:S05]  /*12c0*/  BSYNC.RECONVERGENT B2 ;  /* 0x0000000000027941 */ /* 0x000fea0003800200 */
.L_x_14:
[-C--:B------:R-:W-:Y:S01]  /*12d0*/  FFMA R7, R23, R5.reuse, R28 ;  /* 0x0000000517077223 */ /* 0x080fe2000000001c */
[----:B------:R-:W-:-:S07]  /*12e0*/  FFMA R5, R27, R5, R26 ;  /* 0x000000051b057223 */ /* 0x000fce000000001a */
.L_x_10:
[----:B------:R-:W-:Y:S05]  /*12f0*/  BSYNC.RECONVERGENT B0 ;  /* 0x0000000000007941 */ /* 0x000fea0003800200 */
.L_x_9:
[----:B------:R-:W1:Y:S01]  /*1300*/  LDCU UR4, c[0x0][0x3a0] ;  /* 0x00007400ff0477ac */ /* 0x000e620008000800 */
[----:B------:R-:W-:Y:S01]  /*1310*/  FMNMX R7, RZ, R7, !PT ;  /* 0x00000007ff077209 */ /* 0x000fe20007800000 */
[----:B------:R-:W-:Y:S01]  /*1320*/  BSSY.RECONVERGENT B0, `(.L_x_16) ;  /* 0x0000154000007945 */ /* 0x000fe20003800200 */
[----:B------:R-:W-:Y:S01]  /*1330*/  FMNMX R9, RZ, R5, !PT ;  /* 0x00000005ff097209 */ /* 0x000fe20007800000 */
[----:B------:R-:W2:Y:S01]  /*1340*/  LDCU UR8, c[0x0][0x3a0] ;  /* 0x00007400ff0877ac */ /* 0x000ea20008000800 */
[----:B------:R-:W-:Y:S02]  /*1350*/  FMNMX R5, R7, 100, PT ;  /* 0x42c8000007057809 */ /* 0x000fe40003800000 */
[----:B------:R-:W-:Y:S01]  /*1360*/  FMNMX R7, R9, 100, PT ;  /* 0x42c8000009077809 */ /* 0x000fe20003800000 */
[----:B-1----:R-:W-:-:S05]  /*1370*/  IMAD.U32 R8, RZ, RZ, UR4 ;  /* 0x00000004ff087e24 */ /* 0x002fca000f8e00ff */
[----:B------:R-:W-:-:S13]  /*1380*/  ISETP.GE.AND P1, PT, R8, 0x1, PT ;  /* 0x000000010800780c */ /* 0x000fda0003f26270 */
[----:B--2---:R-:W-:Y:S05]  /*1390*/  @!P1 BRA `(.L_x_17) ;  /* 0x00000000005c9947 */ /* 0x004fea0003800000 */
[----:B------:R-:W-:Y:S01]  /*13a0*/  HFMA2 R23, -RZ, RZ, 0, 0 ;  /* 0x00000000ff177431 */ /* 0x000fe200000001ff */
[----:B------:R-:W1:Y:S06]  /*13b0*/  LDCU UR5, c[0x0][0x3a0] ;  /* 0x00007400ff0577ac */ /* 0x000e6c0008000800 */
.L_x_21:
[----:B------:R-:W2:Y:S02]  /*13c0*/  LDC.64 R8, c[0x0][0x398] ;  /* 0x0000e600ff087b82 */ /* 0x000ea40000000a00 */
[----:B--2---:R-:W-:-:S05]  /*13d0*/  IMAD.WIDE.U32 R8, R23, 0x10, R8 ;  /* 0x0000001017087825 */ /* 0x004fca00078e0008 */
[----:B------:R-:W2:Y:S01]  /*13e0*/  LDG.E R30, desc[UR6][R8.64] ;  /* 0x00000006081e7981 */ /* 0x000ea2000c1e1900 */
[----:B------:R-:W-:Y:S01]  /*13f0*/  BSSY.RELIABLE B1, `(.L_x_18) ;  /* 0x000000d000017945 */ /* 0x000fe20003800100 */
[----:B--2---:R-:W-:-:S13]  /*1400*/  FSETP.GE.AND P0, PT, R5, R30, PT ;  /* 0x0000001e0500720b */ /* 0x004fda0003f06000 */
[----:B------:R-:W-:Y:S05]  /*1410*/  @!P0 BRA `(.L_x_19) ;  /* 0x0000000000288947 */ /* 0x000fea0003800000 */
[----:B------:R-:W2:Y:S02]  /*1420*/  LDG.E R30, desc[UR6][R8.64+0x8] ;  /* 0x00000806081e7981 */ /* 0x000ea4000c1e1900 */
[----:B--2---:R-:W-:-:S13]  /*1430*/  FSETP.GTU.AND P0, PT, R5, R30, PT ;  /* 0x0000001e0500720b */ /* 0x004fda0003f0c000 */
[----:B------:R-:W-:Y:S05]  /*1440*/  @P0 BRA `(.L_x_19) ;  /* 0x00000000001c0947 */ /* 0x000fea0003800000 */
[----:B------:R-:W2:Y:S02]  /*1450*/  LDG.E R30, desc[UR6][R8.64+0x4] ;  /* 0x00000406081e7981 */ /* 0x000ea4000c1e1900 */
[----:B--2---:R-:W-:-:S13]  /*1460*/  FSETP.GE.AND P0, PT, R7, R30, PT ;  /* 0x0000001e0700720b */ /* 0x004fda0003f06000 */
[----:B------:R-:W-:Y:S05]  /*1470*/  @!P0 BRA `(.L_x_19) ;  /* 0x0000000000108947 */ /* 0x000fea0003800000 */
[----:B------:R-:W2:Y:S02]  /*1480*/  LDG.E R8, desc[UR6][R8.64+0xc] ;  /* 0x00000c0608087981 */ /* 0x000ea4000c1e1900 */
[----:B--2---:R-:W-:-:S13]  /*1490*/  FSETP.GTU.AND P0, PT, R7, R8, PT ;  /* 0x000000080700720b */ /* 0x004fda0003f0c000 */
[----:B------:R-:W-:Y:S05]  /*14a0*/  @!P0 BREAK.RELIABLE B1 ;  /* 0x0000000000018942 */ /* 0x000fea0003800100 */
[----:B------:R-:W-:Y:S05]  /*14b0*/  @!P0 BRA `(.L_x_20) ;  /* 0x0000001000e88947 */ /* 0x000fea0003800000 */
.L_x_19:
[----:B-1----:R-:W-:Y:S05]  /*14c0*/  BSYNC.RELIABLE B1 ;  /* 0x0000000000017941 */ /* 0x002fea0003800100 */
.L_x_18:
[----:B------:R-:W-:Y:S01]  /*14d0*/  VIADD R23, R23, 0x1 ;  /* 0x0000000117177836 */ /* 0x000fe20000000000 */
[----:B------:R-:W-:-:S04]  /*14e0*/  MOV R8, UR5 ;  /* 0x0000000500087c02 */ /* 0x000fc80008000f00 */
[----:B------:R-:W-:-:S13]  /*14f0*/  ISETP.NE.AND P0, PT, R23, R8, PT ;  /* 0x000000081700720c */ /* 0x000fda0003f05270 */
[----:B------:R-:W-:Y:S05]  /*1500*/  @P0 BRA `(.L_x_21) ;  /* 0xfffffffc00ac0947 */ /* 0x000fea000383ffff */
.L_x_17:
[----:B------:R-:W-:Y:S05]  /*1510*/  @!P1 BRA `(.L_x_22) ;  /* 0x0000000000689947 */ /* 0x000fea0003800000 */
[----:B------:R-:W-:Y:S01]  /*1520*/  FADD R28, R28, R5 ;  /* 0x000000051c1c7221 */ /* 0x000fe20000000000 */
[----:B------:R-:W-:Y:S01]  /*1530*/  FADD R26, R26, R7 ;  /* 0x000000071a1a7221 */ /* 0x000fe20000000000 */
[----:B------:R-:W-:Y:S02]  /*1540*/  IMAD.MOV.U32 R23, RZ, RZ, RZ ;  /* 0x000000ffff177224 */ /* 0x000fe400078e00ff */
[----:B------:R-:W-:Y:S01]  /*1550*/  FMUL R27, R28, 0.5 ;  /* 0x3f0000001c1b7820 */ /* 0x000fe20000400000 */
[----:B------:R-:W-:-:S07]  /*1560*/  FMUL R29, R26, 0.5 ;  /* 0x3f0000001a1d7820 */ /* 0x000fce0000400000 */
.L_x_25:
[----:B------:R-:W1:Y:S02]  /*1570*/  LDC.64 R8, c[0x0][0x398] ;  /* 0x0000e600ff087b82 */ /* 0x000e640000000a00 */
[----:B-1----:R-:W-:-:S05]  /*1580*/  IMAD.WIDE.U32 R8, R23, 0x10, R8 ;  /* 0x0000001017087825 */ /* 0x002fca00078e0008 */
        /* <DEDUP_REMOVED lines=14> */
.L_x_24:
[----:B------:R-:W-:Y:S05]  /*1670*/  BSYNC.RELIABLE B1 ;  /* 0x0000000000017941 */ /* 0x000fea0003800100 */
.L_x_23:
[----:B------:R-:W-:Y:S01]  /*1680*/  IMAD.U32 R8, RZ, RZ, UR8 ;  /* 0x00000008ff087e24 */ /* 0x000fe2000f8e00ff */
[----:B------:R-:W-:-:S04]  /*1690*/  IADD3 R23, PT, PT, R23, 0x1, RZ ;  /* 0x0000000117177810 */ /* 0x000fc80007ffe0ff */
[----:B------:R-:W-:-:S13]  /*16a0*/  ISETP.NE.AND P0, PT, R23, R8, PT ;  /* 0x000000081700720c */ /* 0x000fda0003f05270 */
[----:B------:R-:W-:Y:S05]  /*16b0*/  @P0 BRA `(.L_x_25) ;  /* 0xfffffffc00ac0947 */ /* 0x000fea000383ffff */
.L_x_22:
[----:B------:R-:W-:-:S06]  /*16c0*/  MOV R9, 0x1 ;  /* 0x0000000100097802 */ /* 0x000fcc0000000f00 */
[----:B------:R-:W2:Y:S02]  /*16d0*/  ATOMG.E.ADD.STRONG.GPU PT, R9, desc[UR6][R10.64], R9 ;  /* 0x800000090a0979a8 */ /* 0x000ea400081ef106 */
[----:B--2---:R-:W-:-:S13]  /*16e0*/  ISETP.GT.AND P0, PT, R9, 0x4c4b3f, PT ;  /* 0x004c4b3f0900780c */ /* 0x004fda0003f04270 */
[----:B------:R-:W-:Y:S05]  /*16f0*/  @P0 BRA `(.L_x_26) ;  /* 0x0000001000500947 */ /* 0x000fea0003800000 */
[----:B------:R-:W1:Y:S01]  /*1700*/  LDC.64 R10, c[0x0][0x380] ;  /* 0x0000e000ff0a7b82 */ /* 0x000e620000000a00 */
[----:B------:R-:W-:Y:S01]  /*1710*/  IMAD.IADD R6, R6, 0x1, R9 ;  /* 0x0000000106067824 */ /* 0x000fe200078e0209 */
[C---:B------:R-:W-:Y:S01]  /*1720*/  ISETP.GE.AND P0, PT, R2.reuse, 0x8, PT ;  /* 0x000000080200780c */ /* 0x040fe20003f06270 */
[----:B------:R-:W-:Y:S01]  /*1730*/  BSSY.RECONVERGENT B1, `(.L_x_27) ;  /* 0x0000061000017945 */ /* 0x000fe20003800200 */
[----:B------:R-:W-:Y:S01]  /*1740*/  HFMA2 R9, -RZ, RZ, 0, 0 ;  /* 0x00000000ff097431 */ /* 0x000fe200000001ff */
[----:B------:R-:W-:Y:S01]  /*1750*/  VIMNMX R29, PT, PT, R2, 0x1, !PT ;  /* 0x00000001021d7848 */ /* 0x000fe20007fe0100 */
[----:B------:R-:W-:Y:S01]  /*1760*/  IMAD.MOV.U32 R28, RZ, RZ, 0x7f800000 ;  /* 0x7f800000ff1c7424 */ /* 0x000fe200078e00ff */
[----:B------:R-:W-:Y:S01]  /*1770*/  MOV R2, 0xffffffff ;  /* 0xffffffff00027802 */ /* 0x000fe20000000f00 */
[----:B-1----:R-:W-:-:S05]  /*1780*/  IMAD.WIDE R26, R6, 0xc, R10 ;  /* 0x0000000c061a7825 */ /* 0x002fca00078e020a */
[----:B------:R1:W-:Y:S04]  /*1790*/  STG.E desc[UR6][R26.64+0x8], R22 ;  /* 0x000008161a007986 */ /* 0x0003e8000c101906 */
[----:B------:R1:W-:Y:S04]  /*17a0*/  STG.E desc[UR6][R26.64], R5 ;  /* 0x000000051a007986 */ /* 0x0003e8000c101906 */
[----:B------:R1:W-:Y:S01]  /*17b0*/  STG.E desc[UR6][R26.64+0x4], R7 ;  /* 0x000004071a007986 */ /* 0x0003e2000c101906 */
[----:B------:R-:W-:Y:S05]  /*17c0*/  @!P0 BRA `(.L_x_28) ;  /* 0x00000004005c8947 */ /* 0x000fea0003800000 */
[----:B-1----:R-:W-:Y:S01]  /*17d0*/  IMAD.WIDE.U32 R22, R4, 0xc, R10 ;  /* 0x0000000c04167825 */ /* 0x002fe200078e000a */
[----:B------:R-:W-:Y:S01]  /*17e0*/  BSSY.RECONVERGENT B2, `(.L_x_29) ;  /* 0x0000054000027945 */ /* 0x000fe20003800200 */
[----:B------:R-:W-:Y:S02]  /*17f0*/  MOV R28, 0x7f800000 ;  /* 0x7f800000001c7802 */ /* 0x000fe40000000f00 */
[----:B------:R-:W-:Y:S01]  /*1800*/  IMAD.MOV.U32 R2, RZ, RZ, -0x1 ;  /* 0xffffffffff027424 */ /* 0x000fe200078e00ff */
[----:B------:R-:W-:Y:S02]  /*1810*/  IADD3 R22, P0, PT, R22, 0x30, RZ ;  /* 0x0000003016167810 */ /* 0x000fe40007f1e0ff */
[----:B------:R-:W-:-:S03]  /*1820*/  MOV R9, RZ ;  /* 0x000000ff00097202 */ /* 0x000fc60000000f00 */
[----:B------:R-:W-:-:S08]  /*1830*/  IMAD.X R23, RZ, RZ, R23, P0 ;  /* 0x000000ffff177224 */ /* 0x000fd000000e0617 */
.L_x_30:
[----:B------:R-:W2:Y:S04]  /*1840*/  LDG.E R30, desc[UR6][R22.64+-0x2c] ;  /* 0xffffd406161e7981 */ /* 0x000ea8000c1e1900 */
[----:B------:R-:W3:Y:S04]  /*1850*/  LDG.E R26, desc[UR6][R22.64+-0x30] ;  /* 0xffffd006161a7981 */ /* 0x000ee8000c1e1900 */
[----:B------:R-:W4:Y:S04]  /*1860*/  LDG.E R32, desc[UR6][R22.64+-0x20] ;  /* 0xffffe00616207981 */ /* 0x000f28000c1e1900 */
[----:B------:R-:W5:Y:S04]  /*1870*/  LDG.E R27, desc[UR6][R22.64+-0x24] ;  /* 0xffffdc06161b7981 */ /* 0x000f68000c1e1900 */
[----:B------:R-:W5:Y:S04]  /*1880*/  LDG.E R34, desc[UR6][R22.64+-0x14] ;  /* 0xffffec0616227981 */ /* 0x000f68000c1e1900 */
[----:B------:R-:W5:Y:S01]  /*1890*/  LDG.E R36, desc[UR6][R22.64+-0x18] ;  /* 0xffffe80616247981 */ /* 0x000f62000c1e1900 */
[----:B--2---:R-:W-:Y:S01]  /*18a0*/  FADD R30, -R7, R30 ;  /* 0x0000001e071e7221 */ /* 0x004fe20000000100 */
[----:B---3--:R-:W-:-:S03]  /*18b0*/  FADD R26, -R5, R26 ;  /* 0x0000001a051a7221 */ /* 0x008fc60000000100 */
[----:B------:R-:W-:Y:S02]  /*18c0*/  FMUL R31, R30, R30 ;  /* 0x0000001e1e1f7220 */ /* 0x000fe40000400000 */
[----:B------:R-:W2:Y:S02]  /*18d0*/  LDG.E R30, desc[UR6][R22.64+-0x8] ;  /* 0xfffff806161e7981 */ /* 0x000ea4000c1e1900 */
[----:B------:R-:W-:Y:S01]  /*18e0*/  FFMA R31, R26, R26, R31 ;  /* 0x0000001a1a1f7223 */ /* 0x000fe2000000001f */
[----:B----4-:R-:W-:Y:S01]  /*18f0*/  FADD R33, -R7, R32 ;  /* 0x0000002007217221 */ /* 0x010fe20000000100 */
[----:B------:R-:W3:Y:S01]  /*1900*/  LDG.E R26, desc[UR6][R22.64+-0xc] ;  /* 0xfffff406161a7981 */ /* 0x000ee2000c1e1900 */
[----:B-----5:R-:W-:Y:S02]  /*1910*/  FADD R32, -R5, R27 ;  /* 0x0000001b05207221 */ /* 0x020fe40000000100 */
[----:B------:R-:W-:Y:S01]  /*1920*/  FSETP.GEU.AND P4, PT, R31, R28, PT ;  /* 0x0000001c1f00720b */ /* 0x000fe20003f8e000 */
[----:B------:R-:W-:-:S03]  /*1930*/  FMUL R33, R33, R33 ;  /* 0x0000002121217220 */ /* 0x000fc60000400000 */
[----:B------:R-:W-:Y:S02]  /*1940*/  FSEL R27, R31, R28, !P4 ;  /* 0x0000001c1f1b7208 */ /* 0x000fe40006000000 */
[----:B------:R-:W4:Y:S01]  /*1950*/  LDG.E R28, desc[UR6][R22.64+0x4] ;  /* 0x00000406161c7981 */ /* 0x000f22000c1e1900 */
[----:B------:R-:W-:-:S03]  /*1960*/  FFMA R31, R32, R32, R33 ;  /* 0x00000020201f7223 */ /* 0x000fc60000000021 */
[----:B------:R-:W5:Y:S01]  /*1970*/  LDG.E R32, desc[UR6][R22.64] ;  /* 0x0000000616207981 */ /* 0x000f62000c1e1900 */
[----:B------:R-:W-:Y:S01]  /*1980*/  FADD R34, -R7, R34 ;  /* 0x0000002207227221 */ /* 0x000fe20000000100 */
[----:B------:R-:W-:Y:S01]  /*1990*/  FADD R36, -R5, R36 ;  /* 0x0000002405247221 */ /* 0x000fe20000000100 */
[CC--:B------:R-:W-:Y:S02]  /*19a0*/  FSETP.GEU.AND P5, PT, R31.reuse, R27.reuse, PT ;  /* 0x0000001b1f00720b */ /* 0x0c0fe40003fae000 */
[----:B------:R-:W-:Y:S02]  /*19b0*/  FMUL R33, R34, R34 ;  /* 0x0000002222217220 */ /* 0x000fe40000400000 */
[----:B------:R-:W5:Y:S02]  /*19c0*/  LDG.E R34, desc[UR6][R22.64+0xc] ;  /* 0x00000c0616227981 */ /* 0x000f64000c1e1900 */
[----:B------:R-:W-:Y:S01]  /*19d0*/  FFMA R33, R36, R36, R33 ;  /* 0x0000002424217223 */ /* 0x000fe20000000021 */
[----:B------:R-:W-:-:S04]  /*19e0*/  FSEL R36, R31, R27, !P5 ;  /* 0x0000001b1f247208 */ /* 0x000fc80006800000 */
        /* <DEDUP_REMOVED lines=10> */
[----:B-----5:R-:W-:Y:S01]  /*1a90*/  FADD R32, -R5, R32 ;  /* 0x0000002005207221 */ /* 0x020fe20000000100 */
[----:B------:R-:W-:Y:S01]  /*1aa0*/  FMUL R27, R27, R27 ;  /* 0x0000001b1b1b7220 */ /* 0x000fe20000400000 */
[----:B------:R-:W-:-:S03]  /*1ab0*/  FSETP.GEU.AND P2, PT, R36, R33, PT ;  /* 0x000000212400720b */ /* 0x000fc60003f4e000 */
[----:B------:R-:W-:Y:S02]  /*1ac0*/  FFMA R27, R32, R32, R27 ;  /* 0x00000020201b7223 */ /* 0x000fe4000000001b */
[----:B------:R-:W5:Y:S01]  /*1ad0*/  LDG.E R32, desc[UR6][R22.64+0x28] ;  /* 0x0000280616207981 */ /* 0x000f62000c1e1900 */
[----:B------:R-:W-:-:S03]  /*1ae0*/  FSEL R33, R36, R33, !P2 ;  /* 0x0000002124217208 */ /* 0x000fc60005000000 */
[----:B------:R-:W5:Y:S01]  /*1af0*/  LDG.E R36, desc[UR6][R22.64+0x24] ;  /* 0x0000240616247981 */ /* 0x000f62000c1e1900 */
        /* <DEDUP_REMOVED lines=17> */
[----:B-----5:R-:W-:-:S03]  /*1c10*/  FADD R32, -R7, R32 ;  /* 0x0000002007207221 */ /* 0x020fc60000000100 */
[----:B------:R-:W-:Y:S01]  /*1c20*/  FSETP.GEU.AND P4, PT, R27, R30, PT ;  /* 0x0000001e1b00720b */ /* 0x000fe20003f8e000 */
        /* <DEDUP_REMOVED lines=16> */
.L_x_29:
[----:B------:R-:W-:-:S07]  /*1d30*/  MOV R9, R26 ;  /* 0x0000001a00097202 */ /* 0x000fce0000000f00 */
.L_x_28:
[----:B------:R-:W-:Y:S05]  /*1d40*/  BSYNC.RECONVERGENT B1 ;  /* 0x0000000000017941 */ /* 0x000fea0003800200 */
.L_x_27:
[----:B-1----:R-:W-:Y:S01]  /*1d50*/  LOP3.LUT P0, R22, R29, 0x7, RZ, 0xc0, !PT ;  /* 0x000000071d167812 */ /* 0x002fe2000780c0ff */
[----:B------:R-:W-:-:S12]  /*1d60*/  BSSY.RECONVERGENT B1, `(.L_x_31) ;  /* 0x0000061000017945 */ /* 0x000fd80003800200 */
[----:B------:R-:W-:Y:S05]  /*1d70*/  @!P0 BRA `(.L_x_32) ;  /* 0x00000004007c8947 */ /* 0x000fea0003800000 */
[----:B------:R-:W-:Y:S01]  /*1d80*/  ISETP.GE.U32.AND P1, PT, R22, 0x4, PT ;  /* 0x000000041600780c */ /* 0x000fe20003f26070 */
[----:B------:R-:W-:Y:S01]  /*1d90*/  BSSY.RECONVERGENT B2, `(.L_x_33) ;  /* 0x0000030000027945 */ /* 0x000fe20003800200 */
[----:B------:R-:W-:-:S04]  /*1da0*/  LOP3.LUT R31, R29, 0x3, RZ, 0xc0, !PT ;  /* 0x000000031d1f7812 */ /* 0x000fc800078ec0ff */
[----:B------:R-:W-:-:S07]  /*1db0*/  ISETP.NE.AND P0, PT, R31, RZ, PT ;  /* 0x000000ff1f00720c */ /* 0x000fce0003f05270 */
[----:B------:R-:W-:Y:S06]  /*1dc0*/  @!P1 BRA `(.L_x_34) ;  /* 0x0000000000b09947 */ /* 0x000fec0003800000 */
[----:B------:R-:W-:-:S04]  /*1dd0*/  IMAD.IADD R27, R4, 0x1, R9 ;  /* 0x00000001041b7824 */ /* 0x000fc800078e0209 */
[----:B------:R-:W-:-:S05]  /*1de0*/  IMAD.WIDE.U32 R26, R27, 0xc, R10 ;  /* 0x0000000c1b1a7825 */ /* 0x000fca00078e000a */
[----:B------:R-:W2:Y:S04]  /*1df0*/  LDG.E R34, desc[UR6][R26.64+0x4] ;  /* 0x000004061a227981 */ /* 0x000ea8000c1e1900 */
[----:B------:R-:W3:Y:S01]  /*1e00*/  LDG.E R36, desc[UR6][R26.64] ;  /* 0x000000061a247981 */ /* 0x000ee2000c1e1900 */
[----:B------:R-:W-:-:S04]  /*1e10*/  IADD3 R23, P1, PT, R4, R9, RZ ;  /* 0x0000000904177210 */ /* 0x000fc80007f3e0ff */
[----:B------:R-:W-:Y:S01]  /*1e20*/  IADD3.X R30, PT, PT, RZ, RZ, RZ, P1, !PT ;  /* 0x000000ffff1e7210 */ /* 0x000fe20000ffe4ff */
[----:B------:R-:W-:-:S04]  /*1e30*/  IMAD.WIDE.U32 R22, R23, 0xc, R10 ;  /* 0x0000000c17167825 */ /* 0x000fc800078e000a */
[----:B------:R-:W-:-:S04]  /*1e40*/  IMAD R33, R30, 0xc, RZ ;  /* 0x0000000c1e217824 */ /* 0x000fc800078e02ff */
[----:B------:R-:W-:-:S05]  /*1e50*/  IMAD.IADD R23, R23, 0x1, R33 ;  /* 0x0000000117177824 */ /* 0x000fca00078e0221 */
        /* <DEDUP_REMOVED lines=8> */
[----:B------:R-:W-:Y:S02]  /*1ee0*/  FFMA R27, R36, R36, R27 ;  /* 0x00000024241b7223 */ /* 0x000fe4000000001b */
[----:B------:R-:W3:Y:S03]  /*1ef0*/  LDG.E R36, desc[UR6][R22.64+0x28] ;  /* 0x0000280616247981 */ /* 0x000ee6000c1e1900 */
[----:B------:R-:W-:Y:S01]  /*1f00*/  FSETP.GEU.AND P1, PT, R27, R28, PT ;  /* 0x0000001c1b00720b */ /* 0x000fe20003f2e000 */
[----:B----4-:R-:W-:Y:S01]  /*1f10*/  FADD R30, -R7, R30 ;  /* 0x0000001e071e7221 */ /* 0x010fe20000000100 */
[----:B-----5:R-:W-:-:S03]  /*1f20*/  FADD R32, -R5, R32 ;  /* 0x0000002005207221 */ /* 0x020fc60000000100 */
[----:B------:R-:W-:Y:S01]  /*1f30*/  FMUL R35, R30, R30 ;  /* 0x0000001e1e237220 */ /* 0x000fe20000400000 */
[----:B------:R-:W-:Y:S01]  /*1f40*/  FSEL R27, R27, R28, !P1 ;  /* 0x0000001c1b1b7208 */ /* 0x000fe20004800000 */
[----:B------:R-:W-:Y:S02]  /*1f50*/  FADD R26, -R7, R26 ;  /* 0x0000001a071a7221 */ /* 0x000fe40000000100 */
[----:B------:R-:W-:Y:S02]  /*1f60*/  FFMA R30, R32, R32, R35 ;  /* 0x00000020201e7223 */ /* 0x000fe40000000023 */
[----:B------:R-:W-:-:S03]  /*1f70*/  FMUL R35, R26, R26 ;  /* 0x0000001a1a237220 */ /* 0x000fc60000400000 */
[----:B------:R-:W-:Y:S01]  /*1f80*/  FSETP.GEU.AND P2, PT, R30, R27, PT ;  /* 0x0000001b1e00720b */ /* 0x000fe20003f4e000 */
[----:B------:R-:W-:-:S03]  /*1f90*/  FADD R33, -R5, R33 ;  /* 0x0000002105217221 */ /* 0x000fc60000000100 */
[----:B------:R-:W-:Y:S02]  /*1fa0*/  FSEL R27, R30, R27, !P2 ;  /* 0x0000001b1e1b7208 */ /* 0x000fe40005000000 */
[----:B------:R-:W-:-:S07]  /*1fb0*/  SEL R2, R9, R2, !P1 ;  /* 0x0000000209027207 */ /* 0x000fce0004800000 */
[----:B------:R-:W-:Y:S01]  /*1fc0*/  @!P2 IADD3 R2, PT, PT, R9, 0x1, RZ ;  /* 0x000000010902a810 */ /* 0x000fe20007ffe0ff */
[----:B--2---:R-:W-:-:S04]  /*1fd0*/  FADD R34, -R5, R34 ;  /* 0x0000002205227221 */ /* 0x004fc80000000100 */
[----:B------:R-:W-:Y:S01]  /*1fe0*/  FFMA R34, R34, R34, R35 ;  /* 0x0000002222227223 */ /* 0x000fe20000000023 */
[----:B---3--:R-:W-:-:S04]  /*1ff0*/  FADD R36, -R7, R36 ;  /* 0x0000002407247221 */ /* 0x008fc80000000100 */
[----:B------:R-:W-:Y:S01]  /*2000*/  FMUL R36, R36, R36 ;  /* 0x0000002424247220 */ /* 0x000fe20000400000 */
[----:B------:R-:W-:-:S03]  /*2010*/  FSETP.GEU.AND P3, PT, R34, R27, PT ;  /* 0x0000001b2200720b */ /* 0x000fc60003f6e000 */
[----:B------:R-:W-:Y:S01]  /*2020*/  FFMA R36, R33, R33, R36 ;  /* 0x0000002121247223 */ /* 0x000fe20000000024 */
[----:B------:R-:W-:-:S04]  /*2030*/  FSEL R27, R34, R27, !P3 ;  /* 0x0000001b221b7208 */ /* 0x000fc80005800000 */
[----:B------:R-:W-:-:S05]  /*2040*/  FSETP.GEU.AND P4, PT, R36, R27, PT ;  /* 0x0000001b2400720b */ /* 0x000fca0003f8e000 */
[----:B------:R-:W-:Y:S01]  /*2050*/  @!P3 VIADD R2, R9, 0x2 ;  /* 0x000000020902b836 */ /* 0x000fe20000000000 */
[----:B------:R-:W-:-:S07]  /*2060*/  FSEL R28, R36, R27, !P4 ;  /* 0x0000001b241c7208 */ /* 0x000fce0006000000 */
[C---:B------:R-:W-:Y:S01]  /*2070*/  @!P4 IADD3 R2, PT, PT, R9.reuse, 0x3, RZ ;  /* 0x000000030902c810 */ /* 0x040fe20007ffe0ff */
[----:B------:R-:W-:-:S07]  /*2080*/  VIADD R9, R9, 0x4 ;  /* 0x0000000409097836 */ /* 0x000fce0000000000 */
.L_x_34:
[----:B------:R-:W-:Y:S05]  /*2090*/  BSYNC.RECONVERGENT B2 ;  /* 0x0000000000027941 */ /* 0x000fea0003800200 */
.L_x_33:
[----:B------:R-:W-:Y:S05]  /*20a0*/  @!P0 BRA `(.L_x_32) ;  /* 0x0000000000b08947 */ /* 0x000fea0003800000 */
[----:B------:R-:W-:Y:S01]  /*20b0*/  ISETP.NE.AND P0, PT, R31, 0x1, PT ;  /* 0x000000011f00780c */ /* 0x000fe20003f05270 */
[----:B------:R-:W-:Y:S01]  /*20c0*/  BSSY.RECONVERGENT B2, `(.L_x_35) ;  /* 0x000001e000027945 */ /* 0x000fe20003800200 */
[----:B------:R-:W-:-:S04]  /*20d0*/  LOP3.LUT R29, R29, 0x1, RZ, 0xc0, !PT ;  /* 0x000000011d1d7812 */ /* 0x000fc800078ec0ff */
[----:B------:R-:W-:-:S07]  /*20e0*/  ISETP.NE.U32.AND P1, PT, R29, 0x1, PT ;  /* 0x000000011d00780c */ /* 0x000fce0003f25070 */
[----:B------:R-:W-:Y:S06]  /*20f0*/  @!P0 BRA `(.L_x_36) ;  /* 0x0000000000688947 */ /* 0x000fec0003800000 */
[CC--:B------:R-:W-:Y:S02]  /*2100*/  IADD3 R27, P0, PT, R4.reuse, R9.reuse, RZ ;  /* 0x00000009041b7210 */ /* 0x0c0fe40007f1e0ff */
[----:B------:R-:W-:-:S03]  /*2110*/  IADD3 R23, PT, PT, R4, R9, RZ ;  /* 0x0000000904177210 */ /* 0x000fc60007ffe0ff */
[----:B------:R-:W-:Y:S02]  /*2120*/  IMAD.X R29, RZ, RZ, RZ, P0 ;  /* 0x000000ffff1d7224 */ /* 0x000fe400000e06ff */
[----:B------:R-:W-:-:S04]  /*2130*/  IMAD.WIDE.U32 R22, R23, 0xc, R10 ;  /* 0x0000000c17167825 */ /* 0x000fc800078e000a */
[----:B------:R-:W-:Y:S01]  /*2140*/  IMAD.WIDE.U32 R26, R27, 0xc, R10 ;  /* 0x0000000c1b1a7825 */ /* 0x000fe200078e000a */
[----:B------:R-:W2:Y:S03]  /*2150*/  LDG.E R32, desc[UR6][R22.64+0x4] ;  /* 0x0000040616207981 */ /* 0x000ea6000c1e1900 */
[----:B------:R-:W-:Y:S01]  /*2160*/  IMAD R29, R29, 0xc, RZ ;  /* 0x0000000c1d1d7824 */ /* 0x000fe200078e02ff */
[----:B------:R-:W3:Y:S04]  /*2170*/  LDG.E R30, desc[UR6][R22.64] ;  /* 0x00000006161e7981 */ /* 0x000ee8000c1e1900 */
[----:B------:R-:W-:-:S05]  /*2180*/  IADD3 R27, PT, PT, R27, R29, RZ ;  /* 0x0000001d1b1b7210 */ /* 0x000fca0007ffe0ff */
[----:B------:R-:W4:Y:S04]  /*2190*/  LDG.E R36, desc[UR6][R26.64+0x10] ;  /* 0x000010061a247981 */ /* 0x000f28000c1e1900 */
[----:B------:R-:W5:Y:S01]  /*21a0*/  LDG.E R34, desc[UR6][R26.64+0xc] ;  /* 0x00000c061a227981 */ /* 0x000f62000c1e1900 */
[----:B--2---:R-:W-:Y:S01]  /*21b0*/  FADD R32, -R7, R32 ;  /* 0x0000002007207221 */ /* 0x004fe20000000100 */
[----:B---3--:R-:W-:-:S03]  /*21c0*/  FADD R30, -R5, R30 ;  /* 0x0000001e051e7221 */ /* 0x008fc60000000100 */
[----:B------:R-:W-:-:S04]  /*21d0*/  FMUL R29, R32, R32 ;  /* 0x00000020201d7220 */ /* 0x000fc80000400000 */
[----:B------:R-:W-:Y:S01]  /*21e0*/  FFMA R29, R30, R30, R29 ;  /* 0x0000001e1e1d7223 */ /* 0x000fe2000000001d */
[----:B----4-:R-:W-:-:S04]  /*21f0*/  FADD R36, -R7, R36 ;  /* 0x0000002407247221 */ /* 0x010fc80000000100 */
[----:B------:R-:W-:Y:S01]  /*2200*/  FSETP.GEU.AND P0, PT, R29, R28, PT ;  /* 0x0000001c1d00720b */ /* 0x000fe20003f0e000 */
[----:B-----5:R-:W-:Y:S01]  /*2210*/  FADD R34, -R5, R34 ;  /* 0x0000002205227221 */ /* 0x020fe20000000100 */
[----:B------:R-:W-:Y:S02]  /*2220*/  FMUL R23, R36, R36 ;  /* 0x0000002424177220 */ /* 0x000fe40000400000 */
[----:B------:R-:W-:Y:S02]  /*2230*/  FSEL R28, R29, R28, !P0 ;  /* 0x0000001c1d1c7208 */ /* 0x000fe40004000000 */
[----:B------:R-:W-:-:S05]  /*2240*/  FFMA R23, R34, R34, R23 ;  /* 0x0000002222177223 */ /* 0x000fca0000000017 */
[----:B------:R-:W-:Y:S02]  /*2250*/  FSETP.GEU.AND P2, PT, R23, R28, PT ;  /* 0x0000001c1700720b */ /* 0x000fe40003f4e000 */
[----:B------:R-:W-:Y:S02]  /*2260*/  SEL R2, R9, R2, !P0 ;  /* 0x0000000209027207 */ /* 0x000fe40004000000 */
[----:B------:R-:W-:-:S09]  /*2270*/  FSEL R28, R23, R28, !P2 ;  /* 0x0000001c171c7208 */ /* 0x000fd20005000000 */
[C---:B------:R-:W-:Y:S01]  /*2280*/  @!P2 VIADD R2, R9.reuse, 0x1 ;  /* 0x000000010902a836 */ /* 0x040fe20000000000 */
[----:B------:R-:W-:-:S07]  /*2290*/  IADD3 R9, PT, PT, R9, 0x2, RZ ;  /* 0x0000000209097810 */ /* 0x000fce0007ffe0ff */
.L_x_36:
[----:B------:R-:W-:Y:S05]  /*22a0*/  BSYNC.RECONVERGENT B2 ;  /* 0x0000000000027941 */ /* 0x000fea0003800200 */
.L_x_35:
[----:B------:R-:W-:Y:S05]  /*22b0*/  @P1 BRA `(.L_x_32) ;  /* 0x00000000002c1947 */ /* 0x000fea0003800000 */
[----:B------:R-:W-:-:S04]  /*22c0*/  IMAD.IADD R23, R4, 0x1, R9 ;  /* 0x0000000104177824 */ /* 0x000fc800078e0209 */
[----:B------:R-:W-:-:S05]  /*22d0*/  IMAD.WIDE.U32 R22, R23, 0xc, R10 ;  /* 0x0000000c17167825 */ /* 0x000fca00078e000a */
[----:B------:R-:W2:Y:S04]  /*22e0*/  LDG.E R30, desc[UR6][R22.64+0x4] ;  /* 0x00000406161e7981 */ /* 0x000ea8000c1e1900 */
[----:B------:R-:W3:Y:S01]  /*22f0*/  LDG.E R26, desc[UR6][R22.64] ;  /* 0x00000006161a7981 */ /* 0x000ee2000c1e1900 */
[----:B--2---:R-:W-:Y:S01]  /*2300*/  FADD R30, -R7, R30 ;  /* 0x0000001e071e7221 */ /* 0x004fe20000000100 */
[----:B---3--:R-:W-:-:S03]  /*2310*/  FADD R26, -R5, R26 ;  /* 0x0000001a051a7221 */ /* 0x008fc60000000100 */
[----:B------:R-:W-:-:S04]  /*2320*/  FMUL R27, R30, R30 ;  /* 0x0000001e1e1b7220 */ /* 0x000fc80000400000 */
[----:B------:R-:W-:-:S05]  /*2330*/  FFMA R27, R26, R26, R27 ;  /* 0x0000001a1a1b7223 */ /* 0x000fca000000001b */
[----:B------:R-:W-:-:S04]  /*2340*/  FSETP.GEU.AND P0, PT, R27, R28, PT ;  /* 0x0000001c1b00720b */ /* 0x000fc80003f0e000 */
[----:B------:R-:W-:Y:S02]  /*2350*/  SEL R2, R9, R2, !P0 ;  /* 0x0000000209027207 */ /* 0x000fe40004000000 */
[----:B------:R-:W-:-:S07]  /*2360*/  FSEL R28, R27, R28, !P0 ;  /* 0x0000001c1b1c7208 */ /* 0x000fce0004000000 */
.L_x_32:
[----:B------:R-:W-:Y:S05]  /*2370*/  BSYNC.RECONVERGENT B1 ;  /* 0x0000000000017941 */ /* 0x000fea0003800200 */
.L_x_31:
[----:B------:R-:W-:-:S13]  /*2380*/  ISETP.NE.AND P0, PT, R2, -0x1, PT ;  /* 0xffffffff0200780c */ /* 0x000fda0003f05270 */
[----:B------:R-:W-:Y:S05]  /*2390*/  @!P0 BRA `(.L_x_20) ;  /* 0x0000000400308947 */ /* 0x000fea0003800000 */
[----:B------:R-:W-:Y:S02]  /*23a0*/  FSETP.GTU.AND P0, PT, R28, 0.010000000707805156708, PT ;  /* 0x3c23d70b1c00780b */ /* 0x000fe40003f0c000 */
[----:B------:R-:W-:-:S11]  /*23b0*/  IADD3 R9, PT, PT, R4, R2, RZ ;  /* 0x0000000204097210 */ /* 0x000fd60007ffe0ff */
[----:B------:R-:W-:Y:S05]  /*23c0*/  @P0 BRA `(.L_x_20) ;  /* 0x0000000400240947 */ /* 0x000fea0003800000 */
[----:B------:R-:W-:-:S05]  /*23d0*/  IMAD.WIDE R10, R9, 0xc, R10 ;  /* 0x0000000c090a7825 */ /* 0x000fca00078e020a */
[----:B------:R1:W5:Y:S04]  /*23e0*/  LDG.E R27, desc[UR6][R10.64] ;  /* 0x000000060a1b7981 */ /* 0x000368000c1e1900 */
[----:B------:R1:W5:Y:S01]  /*23f0*/  LDG.E R29, desc[UR6][R10.64+0x4] ;  /* 0x000004060a1d7981 */ /* 0x000362000c1e1900 */
[----:B------:R-:W-:-:S13]  /*2400*/  ISETP.GE.AND P1, PT, R8, 0x1, PT ;  /* 0x000000010800780c */ /* 0x000fda0003f26270 */
[----:B-1----:R-:W-:Y:S05]  /*2410*/  @!P1 BRA `(.L_x_37) ;  /* 0x0000000000589947 */ /* 0x002fea0003800000 */
[----:B------:R-:W-:-:S07]  /*2420*/  IMAD.MOV.U32 R23, RZ, RZ, RZ ;  /* 0x000000ffff177224 */ /* 0x000fce00078e00ff */
.L_x_40:
[----:B------:R-:W1:Y:S02]  /*2430*/  LDC.64 R10, c[0x0][0x398] ;  /* 0x0000e600ff0a7b82 */ /* 0x000e640000000a00 */
[----:B-1----:R-:W-:-:S05]  /*2440*/  IMAD.WIDE.U32 R10, R23, 0x10, R10 ;  /* 0x00000010170a7825 */ /* 0x002fca00078e000a */
[----:B------:R-:W2:Y:S01]  /*2450*/  LDG.E R2, desc[UR6][R10.64] ;  /* 0x000000060a027981 */ /* 0x000ea2000c1e1900 */
[----:B------:R-:W-:Y:S01]  /*2460*/  BSSY.RELIABLE B1, `(.L_x_38) ;  /* 0x000000d000017945 */ /* 0x000fe20003800100 */
[----:B--2--5:R-:W-:-:S13]  /*2470*/  FSETP.GE.AND P0, PT, R27, R2, PT ;  /* 0x000000021b00720b */ /* 0x024fda0003f06000 */
        /* <DEDUP_REMOVED lines=11> */
.L_x_39:
[----:B------:R-:W-:Y:S05]  /*2530*/  BSYNC.RELIABLE B1 ;  /* 0x0000000000017941 */ /* 0x000fea0003800100 */
.L_x_38:
[----:B------:R-:W1:Y:S01]  /*2540*/  LDCU UR4, c[0x0][0x3a0] ;  /* 0x00007400ff0477ac */ /* 0x000e620008000800 */
[----:B------:R-:W-:-:S04]  /*2550*/  IADD3 R23, PT, PT, R23, 0x1, RZ ;  /* 0x0000000117177810 */ /* 0x000fc80007ffe0ff */
[----:B-1----:R-:W-:-:S13]  /*2560*/  ISETP.NE.AND P0, PT, R23, UR4, PT ;  /* 0x0000000417007c0c */ /* 0x002fda000bf05270 */
[----:B------:R-:W-:Y:S05]  /*2570*/  @P0 BRA `(.L_x_40) ;  /* 0xfffffffc00ac0947 */ /* 0x000fea000383ffff */
.L_x_37:
[----:B-----5:R-:W-:Y:S01]  /*2580*/  FADD R2, R5, R27 ;  /* 0x0000001b05027221 */ /* 0x020fe20000000000 */
[----:B------:R-:W-:Y:S01]  /*2590*/  FADD R7, R7, R29 ;  /* 0x0000001d07077221 */ /* 0x000fe20000000000 */
[----:B------:R-:W-:Y:S06]  /*25a0*/  @!P1 BRA `(.L_x_41) ;  /* 0x0000000000609947 */ /* 0x000fec0003800000 */
[----:B------:R-:W1:Y:S01]  /*25b0*/  LDC.64 R4, c[0x0][0x398] ;  /* 0x0000e600ff047b82 */ /* 0x000e620000000a00 */
[----:B------:R-:W-:Y:S01]  /*25c0*/  FMUL R27, R7, 0.5 ;  /* 0x3f000000071b7820 */ /* 0x000fe20000400000 */
[----:B------:R-:W-:Y:S01]  /*25d0*/  FMUL R23, R2, 0.5 ;  /* 0x3f00000002177820 */ /* 0x000fe20000400000 */
[----:B------:R-:W-:-:S07]  /*25e0*/  IMAD.MOV.U32 R7, RZ, RZ, RZ ;  /* 0x000000ffff077224 */ /* 0x000fce00078e00ff */
.L_x_44:
        /* <DEDUP_REMOVED lines=15> */
.L_x_43:
[----:B------:R-:W-:Y:S05]  /*26e0*/  BSYNC.RELIABLE B1 ;  /* 0x0000000000017941 */ /* 0x000fea0003800100 */
.L_x_42:
[----:B------:R-:W1:Y:S01]  /*26f0*/  LDCU UR4, c[0x0][0x3a0] ;  /* 0x00007400ff0477ac */ /* 0x000e620008000800 */
[----:B------:R-:W-:-:S04]  /*2700*/  IADD3 R7, PT, PT, R7, 0x1, RZ ;  /* 0x0000000107077810 */ /* 0x000fc80007ffe0ff */
[----:B-1----:R-:W-:-:S13]  /*2710*/  ISETP.NE.AND P0, PT, R7, UR4, PT ;  /* 0x0000000407007c0c */ /* 0x002fda000bf05270 */
[----:B------:R-:W-:Y:S05]  /*2720*/  @P0 BRA `(.L_x_44) ;  /* 0xfffffffc00b00947 */ /* 0x000fea000383ffff */
.L_x_41:
[----:B------:R-:W1:Y:S01]  /*2730*/  LDC.64 R4, c[0x0][0x3b0] ;  /* 0x0000ec00ff047b82 */ /* 0x000e620000000a00 */
[----:B------:R-:W-:-:S05]  /*2740*/  IMAD.MOV.U32 R7, RZ, RZ, 0x1 ;  /* 0x00000001ff077424 */ /* 0x000fca00078e00ff */
[----:B-1----:R-:W2:Y:S02]  /*2750*/  ATOMG.E.EXCH.STRONG.GPU PT, R4, desc[UR6][R4.64], R7 ;  /* 0x80000007040479a8 */ /* 0x002ea4000c1ef106 */
[----:B--2---:R-:W-:-:S13]  /*2760*/  ISETP.NE.AND P0, PT, R4, RZ, PT ;  /* 0x000000ff0400720c */ /* 0x004fda0003f05270 */
[----:B------:R-:W-:Y:S05]  /*2770*/  @P0 BRA `(.L_x_20) ;  /* 0x0000000000380947 */ /* 0x000fea0003800000 */
[----:B------:R-:W-:-:S13]  /*2780*/  ISETP.NE.AND P0, PT, R3, RZ, PT ;  /* 0x000000ff0300720c */ /* 0x000fda0003f05270 */
[----:B------:R-:W-:Y:S05]  /*2790*/  @P0 BRA `(.L_x_45) ;  /* 0x0000000000140947 */ /* 0x000fea0003800000 */
[----:B------:R-:W1:Y:S08]  /*27a0*/  LDC.64 R2, c[0x0][0x3b8] ;  /* 0x0000ee00ff027b82 */ /* 0x000e700000000a00 */
[----:B------:R-:W2:Y:S01]  /*27b0*/  LDC.64 R4, c[0x0][0x3c0] ;  /* 0x0000f000ff047b82 */ /* 0x000ea20000000a00 */
[----:B-1----:R3:W5:Y:S04]  /*27c0*/  ATOMG.E.EXCH.STRONG.GPU PT, RZ, desc[UR6][R2.64], R6 ;  /* 0x8000000602ff79a8 */ /* 0x002768000c1ef106 */
[----:B--2---:R3:W5:Y:S01]  /*27d0*/  ATOMG.E.EXCH.STRONG.GPU PT, RZ, desc[UR6][R4.64], R9 ;  /* 0x8000000904ff79a8 */ /* 0x004762000c1ef106 */
[----:B------:R-:W-:Y:S05]  /*27e0*/  BRA `(.L_x_20) ;  /* 0x00000000001c7947 */ /* 0x000fea0003800000 */
.L_x_45:
[----:B------:R-:W1:Y:S08]  /*27f0*/  LDC.64 R2, c[0x0][0x3b8] ;  /* 0x0000ee00ff027b82 */ /* 0x000e700000000a00 */
[----:B------:R-:W2:Y:S01]  /*2800*/  LDC.64 R4, c[0x0][0x3c0] ;  /* 0x0000f000ff047b82 */ /* 0x000ea20000000a00 */
[----:B-1----:R4:W5:Y:S04]  /*2810*/  ATOMG.E.EXCH.STRONG.GPU PT, RZ, desc[UR6][R2.64], R9 ;  /* 0x8000000902ff79a8 */ /* 0x002968000c1ef106 */
[----:B--2---:R4:W5:Y:S01]  /*2820*/  ATOMG.E.EXCH.STRONG.GPU PT, RZ, desc[UR6][R4.64], R6 ;  /* 0x8000000604ff79a8 */ /* 0x004962000c1ef106 */
[----:B------:R-:W-:Y:S05]  /*2830*/  BRA `(.L_x_20) ;  /* 0x0000000000087947 */ /* 0x000fea0003800000 */
.L_x_26:
[----:B------:R-:W-:-:S05]  /*2840*/  MOV R3, 0xffffffff ;  /* 0xffffffff00037802 */ /* 0x000fca0000000f00 */
[----:B------:R2:W-:Y:S02]  /*2850*/  REDG.E.ADD.STRONG.GPU desc[UR6][R10.64], R3 ;  /* 0x000000030a00798e */ /* 0x0005e4000c12e106 */
.L_x_20:
[----:B-1----:R-:W-:Y:S05]  /*2860*/  BSYNC.RECONVERGENT B0 ;  /* 0x0000000000007941 */ /* 0x002fea0003800200 */
.L_x_16:
[----:B------:R-:W-:Y:S05]  /*2870*/  WARPSYNC.ALL ;  /* 0x0000000000007948 */ /* 0x000fea0003800000 */
[----:B------:R-:W-:Y:S04]  /*2880*/  STG.E.64 desc[UR6][R12.64+0x8], R14 ;  /* 0x0000080e0c007986 */ /* 0x000fe8000c101b06 */
[----:B------:R-:W-:Y:S04]  /*2890*/  STG.E.64 desc[UR6][R12.64+0x10], R20 ;  /* 0x000010140c007986 */ /* 0x000fe8000c101b06 */
[----:B------:R-:W-:Y:S04]  /*28a0*/  STG.E.64 desc[UR6][R12.64+0x18], R18 ;  /* 0x000018120c007986 */ /* 0x000fe8000c101b06 */
[----:B------:R-:W-:Y:S04]  /*28b0*/  STG.E.64 desc[UR6][R12.64+0x28], R16 ;  /* 0x000028100c007986 */ /* 0x000fe8000c101b06 */
[----:B------:R-:W-:Y:S04]  /*28c0*/  STG.E desc[UR6][R12.64+0x20], R0 ;  /* 0x000020000c007986 */ /* 0x000fe8000c101906 */
[----:B------:R-:W-:Y:S01]  /*28d0*/  STG.E.64 desc[UR6][R12.64], R24 ;  /* 0x000000180c007986 */ /* 0x000fe2000c101b06 */
[----:B------:R-:W-:Y:S05]  /*28e0*/  EXIT ;  /* 0x000000000000794d */ /* 0x000fea0003800000 */
        .weak           $__internal_0_$__cuda_sm20_sqrt_rn_f32_slowpath
        .type           $__internal_0_$__cuda_sm20_sqrt_rn_f32_slowpath,@function
        .size           $__internal_0_$__cuda_sm20_sqrt_rn_f32_slowpath,($__internal_1_$__cuda_sm3x_div_rn_noftz_f32_slowpath - $__internal_0_$__cuda_sm20_sqrt_rn_f32_slowpath)
$__internal_0_$__cuda_sm20_sqrt_rn_f32_slowpath:
[----:B------:R-:W-:-:S13]  /*28f0*/  LOP3.LUT P0, RZ, R30, 0x7fffffff, RZ, 0xc0, !PT ;  /* 0x7fffffff1eff7812 */ /* 0x000fda000780c0ff */
[----:B------:R-:W-:Y:S01]  /*2900*/  @!P0 IMAD.MOV.U32 R7, RZ, RZ, R30 ;  /* 0x000000ffff078224 */ /* 0x000fe200078e001e */
[----:B------:R-:W-:Y:S06]  /*2910*/  @!P0 BRA `(.L_x_46) ;  /* 0x0000000000448947 */ /* 0x000fec0003800000 */
[----:B------:R-:W-:Y:S02]  /*2920*/  FSETP.GEU.FTZ.AND P0, PT, R30, RZ, PT ;  /* 0x000000ff1e00720b */ /* 0x000fe40003f1e000 */
[----:B------:R-:W-:-:S11]  /*2930*/  MOV R5, R30 ;  /* 0x0000001e00057202 */ /* 0x000fd60000000f00 */
[----:B------:R-:W-:Y:S01]  /*2940*/  @!P0 IMAD.MOV.U32 R7, RZ, RZ, 0x7fffffff ;  /* 0x7fffffffff078424 */ /* 0x000fe200078e00ff */
[----:B------:R-:W-:Y:S06]  /*2950*/  @!P0 BRA `(.L_x_46) ;  /* 0x0000000000348947 */ /* 0x000fec0003800000 */
[----:B------:R-:W-:-:S13]  /*2960*/  FSETP.GTU.FTZ.AND P0, PT, |R5|, +INF , PT ;  /* 0x7f8000000500780b */ /* 0x000fda0003f1c200 */
[----:B------:R-:W-:Y:S01]  /*2970*/  @P0 FADD.FTZ R7, R5, 1 ;  /* 0x3f80000005070421 */ /* 0x000fe20000010000 */
[----:B------:R-:W-:Y:S06]  /*2980*/  @P0 BRA `(.L_x_46) ;  /* 0x0000000000280947 */ /* 0x000fec0003800000 */
[----:B------:R-:W-:-:S13]  /*2990*/  FSETP.NEU.FTZ.AND P0, PT, |R5|, +INF , PT ;  /* 0x7f8000000500780b */ /* 0x000fda0003f1d200 */
[----:B------:R-:W-:-:S04]  /*29a0*/  @P0 FFMA R8, R5, 1.84467440737095516160e+19, RZ ;  /* 0x5f80000005080823 */ /* 0x000fc800000000ff */
[----:B------:R-:W0:Y:S02]  /*29b0*/  @P0 MUFU.RSQ R7, R8 ;  /* 0x0000000800070308 */ /* 0x000e240000001400 */
[----:B0-----:R-:W-:Y:S01]  /*29c0*/  @P0 FMUL.FTZ R9, R8, R7 ;  /* 0x0000000708090220 */ /* 0x001fe20000410000 */
[----:B------:R-:W-:Y:S01]  /*29d0*/  @P0 FMUL.FTZ R31, R7, 0.5 ;  /* 0x3f000000071f0820 */ /* 0x000fe20000410000 */
[----:B------:R-:W-:Y:S02]  /*29e0*/  @!P0 MOV R7, R5 ;  /* 0x0000000500078202 */ /* 0x000fe40000000f00 */
[----:B------:R-:W-:-:S04]  /*29f0*/  @P0 FADD.FTZ R29, -R9, -RZ ;  /* 0x800000ff091d0221 */ /* 0x000fc80000010100 */
[----:B------:R-:W-:-:S04]  /*2a00*/  @P0 FFMA R30, R9, R29, R8 ;  /* 0x0000001d091e0223 */ /* 0x000fc80000000008 */
[----:B------:R-:W-:-:S04]  /*2a10*/  @P0 FFMA R30, R30, R31, R9 ;  /* 0x0000001f1e1e0223 */ /* 0x000fc80000000009 */
[----:B------:R-:W-:-:S07]  /*2a20*/  @P0 FMUL.FTZ R7, R30, 2.3283064365386962891e-10 ;  /* 0x2f8000001e070820 */ /* 0x000fce0000410000 */
.L_x_46:
[----:B------:R-:W-:Y:S02]  /*2a30*/  HFMA2 R9, -RZ, RZ, 0, 0 ;  /* 0x00000000ff097431 */ /* 0x000fe400000001ff */
[----:B------:R-:W-:-:S04]  /*2a40*/  IMAD.MOV.U32 R8, RZ, RZ, R32 ;  /* 0x000000ffff087224 */ /* 0x000fc800078e0020 */
[----:B------:R-:W-:Y:S05]  /*2a50*/  RET.REL.NODEC R8 `(_Z22birrt_iteration_kernelP4NodePiS1_PK8ObstacleiP17curandStateXORWOWS1_S1_S1_) ;  /* 0xffffffd408687950 */ /* 0x000fea0003c3ffff */
        .weak           $__internal_1_$__cuda_sm3x_div_rn_noftz_f32_slowpath
        .type           $__internal_1_$__cuda_sm3x_div_rn_noftz_f32_slowpath,@function
        .size           $__internal_1_$__cuda_sm3x_div_rn_noftz_f32_slowpath,(.L_x_70 - $__internal_1_$__cuda_sm3x_div_rn_noftz_f32_slowpath)
$__internal_1_$__cuda_sm3x_div_rn_noftz_f32_slowpath:
[----:B------:R-:W-:Y:S01]  /*2a60*/  SHF.R.U32.HI R7, RZ, 0x17, R5 ;  /* 0x00000017ff077819 */ /* 0x000fe20000011605 */
[----:B------:R-:W-:Y:S04]  /*2a70*/  BSSY.RECONVERGENT B1, `(.L_x_47) ;  /* 0x000005b000017945 */ /* 0x000fe80003800200 */
[----:B------:R-:W-:Y:S01]  /*2a80*/  BSSY.RELIABLE B3, `(.L_x_48) ;  /* 0x0000019000037945 */ /* 0x000fe20003800100 */
[----:B------:R-:W-:-:S05]  /*2a90*/  LOP3.LUT R7, R7, 0xff, RZ, 0xc0, !PT ;  /* 0x000000ff07077812 */ /* 0x000fca00078ec0ff */
[----:B------:R-:W-:-:S05]  /*2aa0*/  VIADD R29, R7, 0xffffffff ;  /* 0xffffffff071d7836 */ /* 0x000fca0000000000 */
[----:B------:R-:W-:-:S13]  /*2ab0*/  ISETP.GT.U32.AND P0, PT, R29, 0xfd, PT ;  /* 0x000000fd1d00780c */ /* 0x000fda0003f04070 */
[----:B------:R-:W-:Y:S01]  /*2ac0*/  @!P0 MOV R30, RZ ;  /* 0x000000ff001e8202 */ /* 0x000fe20000000f00 */
[----:B------:R-:W-:Y:S06]  /*2ad0*/  @!P0 BRA `(.L_x_49) ;  /* 0x00000000004c8947 */ /* 0x000fec0003800000 */
[----:B------:R-:W-:-:S13]  /*2ae0*/  FSETP.GTU.FTZ.AND P0, PT, |R5|, +INF , PT ;  /* 0x7f8000000500780b */ /* 0x000fda0003f1c200 */
[----:B------:R-:W-:Y:S05]  /*2af0*/  @P0 BREAK.RELIABLE B3 ;  /* 0x0000000000030942 */ /* 0x000fea0003800100 */
[----:B------:R-:W-:Y:S05]  /*2b00*/  @P0 BRA `(.L_x_50) ;  /* 0x0000000400400947 */ /* 0x000fea0003800000 */
[----:B------:R-:W-:-:S05]  /*2b10*/  IMAD.MOV.U32 R9, RZ, RZ, 0x3dcccccd ;  /* 0x3dcccccdff097424 */ /* 0x000fca00078e00ff */
[----:B------:R-:W-:-:S13]  /*2b20*/  LOP3.LUT P0, RZ, R5, 0x7fffffff, R9, 0xc8, !PT ;  /* 0x7fffffff05ff7812 */ /* 0x000fda000780c809 */
[----:B------:R-:W-:Y:S05]  /*2b30*/  @!P0 BREAK.RELIABLE B3 ;  /* 0x0000000000038942 */ /* 0x000fea0003800100 */
[----:B------:R-:W-:Y:S05]  /*2b40*/  @!P0 BRA `(.L_x_51) ;  /* 0x0000000400288947 */ /* 0x000fea0003800000 */
[----:B------:R-:W-:Y:S02]  /*2b50*/  FSETP.NEU.FTZ.AND P0, PT, |R5|, +INF , PT ;  /* 0x7f8000000500780b */ /* 0x000fe40003f1d200 */
[----:B------:R-:W-:-:S04]  /*2b60*/  LOP3.LUT P1, RZ, R9, 0x7fffffff, RZ, 0xc0, !PT ;  /* 0x7fffffff09ff7812 */ /* 0x000fc8000782c0ff */
[----:B------:R-:W-:-:S13]  /*2b70*/  PLOP3.LUT P0, PT, P0, P1, PT, 0x2f, 0xf2 ;  /* 0x0000000000f2781c */ /* 0x000fda0000702577 */
[----:B------:R-:W-:Y:S05]  /*2b80*/  @P0 BREAK.RELIABLE B3 ;  /* 0x0000000000030942 */ /* 0x000fea0003800100 */
[----:B------:R-:W-:Y:S05]  /*2b90*/  @P0 BRA `(.L_x_52) ;  /* 0x00000004000c0947 */ /* 0x000fea0003800000 */
[----:B------:R-:W-:-:S13]  /*2ba0*/  LOP3.LUT P0, RZ, R5, 0x7fffffff, RZ, 0xc0, !PT ;  /* 0x7fffffff05ff7812 */ /* 0x000fda000780c0ff */
[----:B------:R-:W-:Y:S05]  /*2bb0*/  @!P0 BREAK.RELIABLE B3 ;  /* 0x0000000000038942 */ /* 0x000fea0003800100 */
[----:B------:R-:W-:Y:S05]  /*2bc0*/  @!P0 BRA `(.L_x_53) ;  /* 0x0000000000f48947 */ /* 0x000fea0003800000 */
[----:B------:R-:W-:Y:S01]  /*2bd0*/  ISETP.GE.AND P0, PT, R29, RZ, PT ;  /* 0x000000ff1d00720c */ /* 0x000fe20003f06270 */
[----:B------:R-:W-:-:S12]  /*2be0*/  HFMA2 R30, -RZ, RZ, 0, 0 ;  /* 0x00000000ff1e7431 */ /* 0x000fd800000001ff */
[----:B------:R-:W-:Y:S01]  /*2bf0*/  @!P0 FFMA R5, R5, 1.84467440737095516160e+19, RZ ;  /* 0x5f80000005058823 */ /* 0x000fe200000000ff */
[----:B------:R-:W-:-:S07]  /*2c00*/  @!P0 VIADD R30, R30, 0x40 ;  /* 0x000000401e1e8836 */ /* 0x000fce0000000000 */
.L_x_49:
[----:B------:R-:W-:Y:S05]  /*2c10*/  BSYNC.RELIABLE B3 ;  /* 0x0000000000037941 */ /* 0x000fea0003800100 */
.L_x_48:
[----:B------:R-:W-:Y:S01]  /*2c20*/  LEA R32, R7, 0xc0800000, 0x17 ;  /* 0xc080000007207811 */ /* 0x000fe200078eb8ff */
[----:B------:R-:W-:Y:S01]  /*2c30*/  UMOV UR4, 0x3dcccccd ;  /* 0x3dcccccd00047882 */ /* 0x000fe20000000000 */
[----:B------:R-:W-:Y:S01]  /*2c40*/  IADD3 R30, PT, PT, R30, 0x7b, -R7 ;  /* 0x0000007b1e1e7810 */ /* 0x000fe20007ffe807 */
[----:B------:R-:W-:Y:S01]  /*2c50*/  UIADD3 UR4, UPT, UPT, UR4, 0x2000000, URZ ;  /* 0x0200000004047890 */ /* 0x000fe2000fffe0ff */
[----:B------:R-:W-:Y:S01]  /*2c60*/  IADD3 R31, PT, PT, -R32, R5, RZ ;  /* 0x00000005201f7210 */ /* 0x000fe20007ffe1ff */
[----:B------:R-:W-:Y:S03]  /*2c70*/  BSSY.RECONVERGENT B3, `(.L_x_54) ;  /* 0x0000031000037945 */ /* 0x000fe60003800200 */
[----:B------:R-:W0:Y:S01]  /*2c80*/  MUFU.RCP R5, R31 ;  /* 0x0000001f00057308 */ /* 0x000e220000001000 */
[----:B------:R-:W-:-:S04]  /*2c90*/  FADD.FTZ R29, -R31, -RZ ;  /* 0x800000ff1f1d7221 */ /* 0x000fc80000010100 */
[----:B0-----:R-:W-:-:S04]  /*2ca0*/  FFMA R32, R5, R29, 1 ;  /* 0x3f80000005207423 */ /* 0x001fc8000000001d */
[----:B------:R-:W-:-:S04]  /*2cb0*/  FFMA R5, R5, R32, R5 ;  /* 0x0000002005057223 */ /* 0x000fc80000000005 */
[----:B------:R-:W-:-:S04]  /*2cc0*/  FFMA R32, R5, UR4, RZ ;  /* 0x0000000405207c23 */ /* 0x000fc800080000ff */
[----:B------:R-:W-:-:S04]  /*2cd0*/  FFMA R9, R29, R32, UR4 ;  /* 0x000000041d097e23 */ /* 0x000fc80008000020 */
[----:B------:R-:W-:-:S04]  /*2ce0*/  FFMA R32, R5, R9, R32 ;  /* 0x0000000905207223 */ /* 0x000fc80000000020 */
[----:B------:R-:W-:-:S04]  /*2cf0*/  FFMA R29, R29, R32, UR4 ;  /* 0x000000041d1d7e23 */ /* 0x000fc80008000020 */
[----:B------:R-:W-:-:S05]  /*2d00*/  FFMA R9, R5, R29, R32 ;  /* 0x0000001d05097223 */ /* 0x000fca0000000020 */
[----:B------:R-:W-:-:S04]  /*2d10*/  SHF.R.U32.HI R31, RZ, 0x17, R9 ;  /* 0x00000017ff1f7819 */ /* 0x000fc80000011609 */
[----:B------:R-:W-:-:S05]  /*2d20*/  LOP3.LUT R7, R31, 0xff, RZ, 0xc0, !PT ;  /* 0x000000ff1f077812 */ /* 0x000fca00078ec0ff */
[----:B------:R-:W-:-:S05]  /*2d30*/  IMAD.IADD R7, R7, 0x1, R30 ;  /* 0x0000000107077824 */ /* 0x000fca00078e021e */
[----:B------:R-:W-:-:S04]  /*2d40*/  IADD3 R31, PT, PT, R7, -0x1, RZ ;  /* 0xffffffff071f7810 */ /* 0x000fc80007ffe0ff */
[----:B------:R-:W-:-:S13]  /*2d50*/  ISETP.GE.U32.AND P0, PT, R31, 0xfe, PT ;  /* 0x000000fe1f00780c */ /* 0x000fda0003f06070 */
[----:B------:R-:W-:Y:S05]  /*2d60*/  @!P0 BRA `(.L_x_55) ;  /* 0x0000000000808947 */ /* 0x000fea0003800000 */
[----:B------:R-:W-:-:S13]  /*2d70*/  ISETP.GT.AND P0, PT, R7, 0xfe, PT ;  /* 0x000000fe0700780c */ /* 0x000fda0003f04270 */
[----:B------:R-:W-:Y:S05]  /*2d80*/  @P0 BRA `(.L_x_56) ;  /* 0x00000000006c0947 */ /* 0x000fea0003800000 */
[----:B------:R-:W-:-:S13]  /*2d90*/  ISETP.GE.AND P0, PT, R7, 0x1, PT ;  /* 0x000000010700780c */ /* 0x000fda0003f06270 */
[----:B------:R-:W-:Y:S05]  /*2da0*/  @P0 BRA `(.L_x_57) ;  /* 0x0000000000740947 */ /* 0x000fea0003800000 */
[----:B------:R-:W-:Y:S02]  /*2db0*/  ISETP.GE.AND P0, PT, R7, -0x18, PT ;  /* 0xffffffe80700780c */ /* 0x000fe40003f06270 */
[----:B------:R-:W-:-:S11]  /*2dc0*/  LOP3.LUT R9, R9, 0x80000000, RZ, 0xc0, !PT ;  /* 0x8000000009097812 */ /* 0x000fd600078ec0ff */
[----:B------:R-:W-:Y:S05]  /*2dd0*/  @!P0 BRA `(.L_x_57) ;  /* 0x0000000000688947 */ /* 0x000fea0003800000 */
[-CC-:B------:R-:W-:Y:S01]  /*2de0*/  FFMA.RZ R30, R5, R29.reuse, R32.reuse ;  /* 0x0000001d051e7223 */ /* 0x180fe2000000c020 */
[C---:B------:R-:W-:Y:S02]  /*2df0*/  ISETP.NE.AND P2, PT, R7.reuse, RZ, PT ;  /* 0x000000ff0700720c */ /* 0x040fe40003f45270 */
[----:B------:R-:W-:Y:S02]  /*2e00*/  ISETP.NE.AND P1, PT, R7, RZ, PT ;  /* 0x000000ff0700720c */ /* 0x000fe40003f25270 */
[----:B------:R-:W-:Y:S01]  /*2e10*/  LOP3.LUT R31, R30, 0x7fffff, RZ, 0xc0, !PT ;  /* 0x007fffff1e1f7812 */ /* 0x000fe200078ec0ff */
[CCC-:B------:R-:W-:Y:S01]  /*2e20*/  FFMA.RP R30, R5.reuse, R29.reuse, R32.reuse ;  /* 0x0000001d051e7223 */ /* 0x1c0fe20000008020 */
[----:B------:R-:W-:Y:S01]  /*2e30*/  FFMA.RM R5, R5, R29, R32 ;  /* 0x0000001d05057223 */ /* 0x000fe20000004020 */
[----:B------:R-:W-:Y:S01]  /*2e40*/  VIADD R32, R7, 0x20 ;  /* 0x0000002007207836 */ /* 0x000fe20000000000 */
[----:B------:R-:W-:Y:S02]  /*2e50*/  LOP3.LUT R31, R31, 0x800000, RZ, 0xfc, !PT ;  /* 0x008000001f1f7812 */ /* 0x000fe400078efcff */
[----:B------:R-:W-:-:S02]  /*2e60*/  IADD3 R7, PT, PT, -R7, RZ, RZ ;  /* 0x000000ff07077210 */ /* 0x000fc40007ffe1ff */
[----:B------:R-:W-:Y:S02]  /*2e70*/  SHF.L.U32 R32, R31, R32, RZ ;  /* 0x000000201f207219 */ /* 0x000fe400000006ff */
[----:B------:R-:W-:Y:S02]  /*2e80*/  FSETP.NEU.FTZ.AND P0, PT, R30, R5, PT ;  /* 0x000000051e00720b */ /* 0x000fe40003f1d000 */
[----:B------:R-:W-:Y:S02]  /*2e90*/  SEL R30, R7, RZ, P2 ;  /* 0x000000ff071e7207 */ /* 0x000fe40001000000 */
[----:B------:R-:W-:Y:S02]  /*2ea0*/  ISETP.NE.AND P1, PT, R32, RZ, P1 ;  /* 0x000000ff2000720c */ /* 0x000fe40000f25270 */
[----:B------:R-:W-:Y:S02]  /*2eb0*/  SHF.R.U32.HI R30, RZ, R30, R31 ;  /* 0x0000001eff1e7219 */ /* 0x000fe4000001161f */
[----:B------:R-:W-:-:S02]  /*2ec0*/  PLOP3.LUT P0, PT, P0, P1, PT, 0xf8, 0x8f ;  /* 0x00000000008f781c */ /* 0x000fc40000703f70 */
[----:B------:R-:W-:Y:S02]  /*2ed0*/  SHF.R.U32.HI R32, RZ, 0x1, R30 ;  /* 0x00000001ff207819 */ /* 0x000fe4000001161e */
[----:B------:R-:W-:-:S04]  /*2ee0*/  SEL R5, RZ, 0x1, !P0 ;  /* 0x00000001ff057807 */ /* 0x000fc80004000000 */
[----:B------:R-:W-:-:S04]  /*2ef0*/  LOP3.LUT R5, R5, 0x1, R32, 0xf8, !PT ;  /* 0x0000000105057812 */ /* 0x000fc800078ef820 */
[----:B------:R-:W-:-:S05]  /*2f00*/  LOP3.LUT R5, R5, R30, RZ, 0xc0, !PT ;  /* 0x0000001e05057212 */ /* 0x000fca00078ec0ff */
[----:B------:R-:W-:-:S05]  /*2f10*/  IMAD.IADD R32, R32, 0x1, R5 ;  /* 0x0000000120207824 */ /* 0x000fca00078e0205 */
[----:B------:R-:W-:Y:S01]  /*2f20*/  LOP3.LUT R9, R32, R9, RZ, 0xfc, !PT ;  /* 0x0000000920097212 */ /* 0x000fe200078efcff */
[----:B------:R-:W-:Y:S06]  /*2f30*/  BRA `(.L_x_57) ;  /* 0x0000000000107947 */ /* 0x000fec0003800000 */
.L_x_56:
[----:B------:R-:W-:-:S04]  /*2f40*/  LOP3.LUT R9, R9, 0x80000000, RZ, 0xc0, !PT ;  /* 0x8000000009097812 */ /* 0x000fc800078ec0ff */
[----:B------:R-:W-:Y:S01]  /*2f50*/  LOP3.LUT R9, R9, 0x7f800000, RZ, 0xfc, !PT ;  /* 0x7f80000009097812 */ /* 0x000fe200078efcff */
[----:B------:R-:W-:Y:S06]  /*2f60*/  BRA `(.L_x_57) ;  /* 0x0000000000047947 */ /* 0x000fec0003800000 */
.L_x_55:
[----:B------:R-:W-:-:S07]  /*2f70*/  LEA R9, R30, R9, 0x17 ;  /* 0x000000091e097211 */ /* 0x000fce00078eb8ff */
.L_x_57:
[----:B------:R-:W-:Y:S05]  /*2f80*/  BSYNC.RECONVERGENT B3 ;  /* 0x0000000000037941 */ /* 0x000fea0003800200 */
.L_x_54:
[----:B------:R-:W-:Y:S05]  /*2f90*/  BRA `(.L_x_58) ;  /* 0x0000000000207947 */ /* 0x000fea0003800000 */
.L_x_53:
[----:B------:R-:W-:-:S04]  /*2fa0*/  LOP3.LUT R9, R5, 0x80000000, R9, 0x48, !PT ;  /* 0x8000000005097812 */ /* 0x000fc800078e4809 */
[----:B------:R-:W-:Y:S01]  /*2fb0*/  LOP3.LUT R9, R9, 0x7f800000, RZ, 0xfc, !PT ;  /* 0x7f80000009097812 */ /* 0x000fe200078efcff */
[----:B------:R-:W-:Y:S06]  /*2fc0*/  BRA `(.L_x_58) ;  /* 0x0000000000147947 */ /* 0x000fec0003800000 */
.L_x_52:
[----:B------:R-:W-:Y:S01]  /*2fd0*/  LOP3.LUT R9, R5, 0x80000000, R9, 0x48, !PT ;  /* 0x8000000005097812 */ /* 0x000fe200078e4809 */
[----:B------:R-:W-:Y:S06]  /*2fe0*/  BRA `(.L_x_58) ;  /* 0x00000000000c7947 */ /* 0x000fec0003800000 */
.L_x_51:
[----:B------:R-:W0:Y:S01]  /*2ff0*/  MUFU.RSQ R9, -QNAN ;  /* 0xffc0000000097908 */ /* 0x000e220000001400 */
[----:B------:R-:W-:Y:S05]  /*3000*/  BRA `(.L_x_58) ;  /* 0x0000000000047947 */ /* 0x000fea0003800000 */
.L_x_50:
[----:B------:R-:W-:-:S07]  /*3010*/  FADD.FTZ R9, R5, 0.10000000149011611938 ;  /* 0x3dcccccd05097421 */ /* 0x000fce0000010000 */
.L_x_58:
[----:B------:R-:W-:Y:S05]  /*3020*/  BSYNC.RECONVERGENT B1 ;  /* 0x0000000000017941 */ /* 0x000fea0003800200 */
.L_x_47:
[----:B0-----:R-:W-:Y:S02]  /*3030*/  IMAD.MOV.U32 R5, RZ, RZ, R9 ;  /* 0x000000ffff057224 */ /* 0x001fe400078e0009 */
[----:B------:R-:W-:-:S04]  /*3040*/  HFMA2 R9, -RZ, RZ, 0, 0 ;  /* 0x00000000ff097431 */ /* 0x000fc800000001ff */
[----:B------:R-:W-:Y:S05]  /*3050*/  RET.REL.NODEC R8 `(_Z22birrt_iteration_kernelP4NodePiS1_PK8ObstacleiP17curandStateXORWOWS1_S1_S1_) ;  /* 0xffffffcc08e87950 */ /* 0x000fea0003c3ffff */
.L_x_59:
[----:B------:R-:W-:-:S00]  /*3060*/  BRA `(.L_x_59) ;  /* 0xfffffffc00fc7947 */ /* 0x000fc0000383ffff */
[----:B------:R-:W-:-:S00]  /*3070*/  NOP ;  /* 0x0000000000007918 */ /* 0x000fc00000000000 */
        /* <DEDUP_REMOVED lines=8> */
.L_x_70:


//--------------------- .text._Z14initialize_rngP17curandStateXORWOWy --------------------------
	.section	.text._Z14initialize_rngP17curandStateXORWOWy,"ax",@progbits
	.align	128
        .global         _Z14initialize_rngP17curandStateXORWOWy
        .type           _Z14initialize_rngP17curandStateXORWOWy,@function
        .size           _Z14initialize_rngP17curandStateXORWOWy,(.L_x_72 - _Z14initialize_rngP17curandStateXORWOWy)
        .other          _Z14initialize_rngP17curandStateXORWOWy,@"STO_CUDA_ENTRY STV_DEFAULT"
_Z14initialize_rngP17curandStateXORWOWy:
.text._Z14initialize_rngP17curandStateXORWOWy:
[----:B------:R-:W-:Y:S01]  /*0000*/  LDC R1, c[0x0][0x37c] ;  /* 0x0000df00ff017b82 */ /* 0x000fe20000000800 */
[----:B------:R-:W0:Y:S07]  /*0010*/  S2R R4, SR_TID.X ;  /* 0x0000000000047919 */ /* 0x000e2e0000002100 */
[----:B------:R-:W1:Y:S01]  /*0020*/  LDC.64 R2, c[0x0][0x388] ;  /* 0x0000e200ff027b82 */ /* 0x000e620000000a00 */
[----:B------:R-:W2:Y:S01]  /*0030*/  LDCU.64 UR4, c[0x0][0x358] ;  /* 0x00006b00ff0477ac */ /* 0x000ea20008000a00 */
[----:B------:R-:W-:Y:S06]  /*0040*/  BSSY.RECONVERGENT B0, `(.L_x_60) ;  /* 0x00000e5000007945 */ /* 0x000fec0003800200 */
[----:B------:R-:W0:Y:S08]  /*0050*/  S2UR UR6, SR_CTAID.X ;  /* 0x00000000000679c3 */ /* 0x000e300000002500 */
[----:B------:R-:W0:Y:S08]  /*0060*/  LDC R13, c[0x0][0x360] ;  /* 0x0000d800ff0d7b82 */ /* 0x000e300000000800 */
[----:B------:R-:W3:Y:S01]  /*0070*/  LDC.64 R6, c[0x0][0x380] ;  /* 0x0000e000ff067b82 */ /* 0x000ee20000000a00 */
[----:B-1----:R-:W-:-:S02]  /*0080*/  LOP3.LUT R0, R2, 0xaad26b49, RZ, 0x3c, !PT ;  /* 0xaad26b4902007812 */ /* 0x002fc400078e3cff */
[----:B------:R-:W-:-:S03]  /*0090*/  LOP3.LUT R2, R3, 0xf7dcefdd, RZ, 0x3c, !PT ;  /* 0xf7dcefdd03027812 */ /* 0x000fc600078e3cff */
[----:B------:R-:W-:Y:S02]  /*00a0*/  IMAD R0, R0, 0x4182bed5, RZ ;  /* 0x4182bed500007824 */ /* 0x000fe400078e02ff */
[----:B------:R-:W-:Y:S02]  /*00b0*/  IMAD R3, R2, -0x658354e5, RZ ;  /* 0x9a7cab1b02037824 */ /* 0x000fe400078e02ff */
[C---:B------:R-:W-:Y:S01]  /*00c0*/  VIADD R5, R0.reuse, 0x75bcd15 ;  /* 0x075bcd1500057836 */ /* 0x040fe20000000000 */
[C---:B------:R-:W-:Y:S01]  /*00d0*/  LOP3.LUT R8, R0.reuse, 0x159a55e5, RZ, 0x3c, !PT ;  /* 0x159a55e500087812 */ /* 0x040fe200078e3cff */
[C---:B------:R-:W-:Y:S01]  /*00e0*/  VIADD R11, R0.reuse, 0x583f19 ;  /* 0x00583f19000b7836 */ /* 0x040fe20000000000 */
[C---:B------:R-:W-:Y:S01]  /*00f0*/  LOP3.LUT R10, R3.reuse, 0x5491333, RZ, 0x3c, !PT ;  /* 0x05491333030a7812 */ /* 0x040fe200078e3cff */
[----:B------:R-:W-:Y:S02]  /*0100*/  VIADD R9, R3, 0x1f123bb5 ;  /* 0x1f123bb503097836 */ /* 0x000fe40000000000 */
[----:B0-----:R-:W-:Y:S01]  /*0110*/  IMAD R13, R13, UR6, R4 ;  /* 0x000000060d0d7c24 */ /* 0x001fe2000f8e0204 */
[----:B------:R-:W-:-:S04]  /*0120*/  IADD3 R4, PT, PT, R0, 0x64f0c9, R3 ;  /* 0x0064f0c900047810 */ /* 0x000fc80007ffe003 */
[C---:B------:R-:W-:Y:S01]  /*0130*/  ISETP.NE.AND P0, PT, R13.reuse, RZ, PT ;  /* 0x000000ff0d00720c */ /* 0x040fe20003f05270 */
[----:B---3--:R-:W-:-:S05]  /*0140*/  IMAD.WIDE R6, R13, 0x30, R6 ;  /* 0x000000300d067825 */ /* 0x008fca00078e0206 */
[----:B--2---:R0:W-:Y:S04]  /*0150*/  STG.E.64 desc[UR4][R6.64], R4 ;  /* 0x0000000406007986 */ /* 0x0041e8000c101b04 */
[----:B------:R0:W-:Y:S04]  /*0160*/  STG.E.64 desc[UR4][R6.64+0x8], R8 ;  /* 0x0000080806007986 */ /* 0x0001e8000c101b04 */
[----:B------:R0:W-:Y:S01]  /*0170*/  STG.E.64 desc[UR4][R6.64+0x10], R10 ;  /* 0x0000100a06007986 */ /* 0x0001e2000c101b04 */
[----:B------:R-:W-:Y:S05]  /*0180*/  @!P0 BRA `(.L_x_61) ;  /* 0x0000000c00408947 */ /* 0x000fea0003800000 */
[----:B------:R-:W-:Y:S01]  /*0190*/  SHF.R.S32.HI R0, RZ, 0x1f, R13 ;  /* 0x0000001fff007819 */ /* 0x000fe2000001140d */
[----:B------:R-:W-:-:S07]  /*01a0*/  IMAD.MOV.U32 R12, RZ, RZ, RZ ;  /* 0x000000ffff0c7224 */ /* 0x000fce00078e00ff */
.L_x_67:
[----:B-1----:R-:W-:Y:S01]  /*01b0*/  LOP3.LUT R2, R13, 0x3, RZ, 0xc0, !PT ;  /* 0x000000030d027812 */ /* 0x002fe200078ec0ff */
[----:B------:R-:W-:Y:S03]  /*01c0*/  BSSY.RECONVERGENT B1, `(.L_x_62) ;  /* 0x00000c6000017945 */ /* 0x000fe60003800200 */
[----:B------:R-:W-:-:S04]  /*01d0*/  ISETP.NE.U32.AND P0, PT, R2, RZ, PT ;  /* 0x000000ff0200720c */ /* 0x000fc80003f05070 */
[----:B------:R-:W-:-:S13]  /*01e0*/  ISETP.NE.AND.EX P0, PT, RZ, RZ, PT, P0 ;  /* 0x000000ffff00720c */ /* 0x000fda0003f05300 */
[----:B------:R-:W-:Y:S05]  /*01f0*/  @!P0 BRA `(.L_x_63) ;  /* 0x0000000c00088947 */ /* 0x000fea0003800000 */
[----:B0-----:R-:W0:Y:S01]  /*0200*/  LDC.64 R8, c[0x4][RZ] ;  /* 0x01000000ff087b82 */ /* 0x001e220000000a00 */
[----:B------:R-:W-:Y:S02]  /*0210*/  IMAD.MOV.U32 R14, RZ, RZ, RZ ;  /* 0x000000ffff0e7224 */ /* 0x000fe400078e00ff */
[----:B0-----:R-:W-:-:S07]  /*0220*/  IMAD.WIDE.U32 R8, R12, 0xc80, R8 ;  /* 0x00000c800c087825 */ /* 0x001fce00078e0008 */
.L_x_66:
[----:B-1----:R-:W-:Y:S01]  /*0230*/  IMAD.MOV.U32 R15, RZ, RZ, RZ ;  /* 0x000000ffff0f7224 */ /* 0x002fe200078e00ff */
[----:B------:R-:W-:Y:S01]  /*0240*/  CS2R R2, SRZ ;  /* 0x0000000000027805 */ /* 0x000fe2000001ff00 */
[----:B------:R-:W-:Y:S01]  /*0250*/  IMAD.MOV.U32 R17, RZ, RZ, RZ ;  /* 0x000000ffff117224 */ /* 0x000fe200078e00ff */
[----:B------:R-:W-:-:S07]  /*0260*/  CS2R R4, SRZ ;  /* 0x0000000000047805 */ /* 0x000fce000001ff00 */
.L_x_65:
[----:B------:R-:W-:-:S05]  /*0270*/  IMAD.WIDE.U32 R10, R17, 0x4, R6 ;  /* 0x00000004110a7825 */ /* 0x000fca00078e0006 */
[----:B------:R0:W5:Y:S01]  /*0280*/  LDG.E R16, desc[UR4][R10.64+0x4] ;  /* 0x000004040a107981 */ /* 0x000162000c1e1900 */
[----:B------:R-:W-:-:S07]  /*0290*/  IMAD.MOV.U32 R19, RZ, RZ, RZ ;  /* 0x000000ffff137224 */ /* 0x000fce00078e00ff */
.L_x_64:
[----:B-----5:R-:W-:Y:S01]  /*02a0*/  SHF.R.U32.HI R24, RZ, R19, R16 ;  /* 0x00000013ff187219 */ /* 0x020fe20000011610 */
[----:B0-----:R-:W-:-:S03]  /*02b0*/  IMAD.SHL.U32 R10, R17, 0x20, RZ ;  /* 0x00000020110a7824 */ /* 0x001fc600078e00ff */
[----:B------:R-:W-:Y:S01]  /*02c0*/  LOP3.LUT R11, R24, 0x1, RZ, 0xc0, !PT ;  /* 0x00000001180b7812 */ /* 0x000fe200078ec0ff */
[----:B------:R-:W-:-:S03]  /*02d0*/  IMAD.IADD R10, R10, 0x1, R19 ;  /* 0x000000010a0a7824 */ /* 0x000fc600078e0213 */
[----:B------:R-:W-:Y:S01]  /*02e0*/  ISETP.NE.U32.AND P0, PT, R11, 0x1, PT ;  /* 0x000000010b00780c */ /* 0x000fe20003f05070 */
[----:B------:R-:W-:-:S03]  /*02f0*/  IMAD R11, R10, 0x5, RZ ;  /* 0x000000050a0b7824 */ /* 0x000fc600078e02ff */
[----:B------:R-:W-:Y:S01]  /*0300*/  R2P PR, R24, 0x7e ;  /* 0x0000007e18007804 */ /* 0x000fe20000000000 */
[----:B------:R-:W-:-:S08]  /*0310*/  IMAD.WIDE.U32 R10, R11, 0x4, R8 ;  /* 0x000000040b0a7825 */ /* 0x000fd000078e0008 */
[----:B------:R-:W2:Y:S04]  /*0320*/  @!P0 LDG.E R18, desc[UR4][R10.64] ;  /* 0x000000040a128981 */ /* 0x000ea8000c1e1900 */
[----:B------:R-:W3:Y:S04]  /*0330*/  @!P0 LDG.E R20, desc[UR4][R10.64+0x10] ;  /* 0x000010040a148981 */ /* 0x000ee8000c1e1900 */
[----:B------:R-:W4:Y:S04]  /*0340*/  @P1 LDG.E R22, desc[UR4][R10.64+0x14] ;  /* 0x000014040a161981 */ /* 0x000f28000c1e1900 */
[----:B------:R-:W4:Y:S04]  /*0350*/  @P2 LDG.E R26, desc[UR4][R10.64+0x28] ;  /* 0x000028040a1a2981 */ /* 0x000f28000c1e1900 */
[----:B------:R-:W4:Y:S04]  /*0360*/  @!P0 LDG.E R21, desc[UR4][R10.64+0x4] ;  /* 0x000004040a158981 */ /* 0x000f28000c1e1900 */
[----:B------:R-:W4:Y:S04]  /*0370*/  @!P0 LDG.E R23, desc[UR4][R10.64+0xc] ;  /* 0x00000c040a178981 */ /* 0x000f28000c1e1900 */
[----:B------:R-:W4:Y:S04]  /*0380*/  @P1 LDG.E R25, desc[UR4][R10.64+0x18] ;  /* 0x000018040a191981 */ /* 0x000f28000c1e1900 */
[----:B------:R-:W4:Y:S04]  /*0390*/  @P3 LDG.E R28, desc[UR4][R10.64+0x3c] ;  /* 0x00003c040a1c3981 */ /* 0x000f28000c1e1900 */
[----:B------:R-:W4:Y:S01]  /*03a0*/  @P6 LDG.E R27, desc[UR4][R10.64+0x7c] ;  /* 0x00007c040a1b6981 */ /* 0x000f22000c1e1900 */
[----:B--2---:R-:W-:-:S03]  /*03b0*/  @!P0 LOP3.LUT R15, R15, R18, RZ, 0x3c, !PT ;  /* 0x000000120f0f8212 */ /* 0x004fc600078e3cff */
[----:B------:R-:W2:Y:S01]  /*03c0*/  @!P0 LDG.E R18, desc[UR4][R10.64+0x8] ;  /* 0x000008040a128981 */ /* 0x000ea2000c1e1900 */
[----:B---3--:R-:W-:-:S03]  /*03d0*/  @!P0 LOP3.LUT R3, R3, R20, RZ, 0x3c, !PT ;  /* 0x0000001403038212 */ /* 0x008fc600078e3cff */
[----:B------:R-:W3:Y:S01]  /*03e0*/  @P1 LDG.E R20, desc[UR4][R10.64+0x24] ;  /* 0x000024040a141981 */ /* 0x000ee2000c1e1900 */
[----:B----4-:R-:W-:-:S03]  /*03f0*/  @P1 LOP3.LUT R15, R15, R22, RZ, 0x3c, !PT ;  /* 0x000000160f0f1212 */ /* 0x010fc600078e3cff */
[----:B------:R-:W4:Y:S01]  /*0400*/  @P2 LDG.E R22, desc[UR4][R10.64+0x38] ;  /* 0x000038040a162981 */ /* 0x000f22000c1e1900 */
[----:B------:R-:W-:-:S03]  /*0410*/  @P2 LOP3.LUT R15, R15, R26, RZ, 0x3c, !PT ;  /* 0x0000001a0f0f2212 */ /* 0x000fc600078e3cff */
[----:B------:R-:W4:Y:S01]  /*0420*/  @P4 LDG.E R26, desc[UR4][R10.64+0x50] ;  /* 0x000050040a1a4981 */ /* 0x000f22000c1e1900 */
[----:B------:R-:W-:-:S03]  /*0430*/  @!P0 LOP3.LUT R4, R4, R21, RZ, 0x3c, !PT ;  /* 0x0000001504048212 */ /* 0x000fc600078e3cff */
[----:B------:R-:W4:Y:S01]  /*0440*/  @P1 LDG.E R21, desc[UR4][R10.64+0x20] ;  /* 0x000020040a151981 */ /* 0x000f22000c1e1900 */
[----:B------:R-:W-:-:S03]  /*0450*/  @!P0 LOP3.LUT R2, R2, R23, RZ, 0x3c, !PT ;  /* 0x0000001702028212 */ /* 0x000fc600078e3cff */
[----:B------:R-:W4:Y:S01]  /*0460*/  @P2 LDG.E R23, desc[UR4][R10.64+0x2c] ;  /* 0x00002c040a172981 */ /* 0x000f22000c1e1900 */
[----:B------:R-:W-:-:S03]  /*0470*/  @P1 LOP3.LUT R4, R4, R25, RZ, 0x3c, !PT ;  /* 0x0000001904041212 */ /* 0x000fc600078e3cff */
[----:B------:R-:W4:Y:S01]  /*0480*/  @P2 LDG.E R25, desc[UR4][R10.64+0x34] ;  /* 0x000034040a192981 */ /* 0x000f22000c1e1900 */
[----:B--2---:R-:W-:-:S03]  /*0490*/  @!P0 LOP3.LUT R5, R5, R18, RZ, 0x3c, !PT ;  /* 0x0000001205058212 */ /* 0x004fc600078e3cff */
[----:B------:R-:W2:Y:S01]  /*04a0*/  @P1 LDG.E R18, desc[UR4][R10.64+0x1c] ;  /* 0x00001c040a121981 */ /* 0x000ea2000c1e1900 */
[----:B---3--:R-:W-:-:S03]  /*04b0*/  @P1 LOP3.LUT R3, R3, R20, RZ, 0x3c, !PT ;  /* 0x0000001403031212 */ /* 0x008fc600078e3cff */
[----:B------:R-:W3:Y:S01]  /*04c0*/  @P2 LDG.E R20, desc[UR4][R10.64+0x30] ;  /* 0x000030040a142981 */ /* 0x000ee2000c1e1900 */
[----:B----4-:R-:W-:-:S03]  /*04d0*/  @P2 LOP3.LUT R3, R3, R22, RZ, 0x3c, !PT ;  /* 0x0000001603032212 */ /* 0x010fc600078e3cff */
[----:B------:R-:W4:Y:S01]  /*04e0*/  @P3 LDG.E R22, desc[UR4][R10.64+0x4c] ;  /* 0x00004c040a163981 */ /* 0x000f22000c1e1900 */
[----:B------:R-:W-:-:S04]  /*04f0*/  @P3 LOP3.LUT R15, R15, R28, RZ, 0x3c, !PT ;  /* 0x0000001c0f0f3212 */ /* 0x000fc800078e3cff */
[----:B------:R-:W-:Y:S02]  /*0500*/  @P4 LOP3.LUT R15, R15, R26, RZ, 0x3c, !PT ;  /* 0x0000001a0f0f4212 */ /* 0x000fe400078e3cff */
[----:B------:R-:W-:Y:S01]  /*0510*/  @P1 LOP3.LUT R2, R2, R21, RZ, 0x3c, !PT ;  /* 0x0000001502021212 */ /* 0x000fe200078e3cff */
[----:B------:R-:W4:Y:S04]  /*0520*/  @P5 LDG.E R26, desc[UR4][R10.64+0x64] ;  /* 0x000064040a1a5981 */ /* 0x000f28000c1e1900 */
[----:B------:R-:W4:Y:S01]  /*0530*/  @P3 LDG.E R21, desc[UR4][R10.64+0x40] ;  /* 0x000040040a153981 */ /* 0x000f22000c1e1900 */
[----:B------:R-:W-:Y:S02]  /*0540*/  @P2 LOP3.LUT R4, R4, R23, RZ, 0x3c, !PT ;  /* 0x0000001704042212 */ /* 0x000fe400078e3cff */
[----:B------:R-:W-:Y:S01]  /*0550*/  @P2 LOP3.LUT R2, R2, R25, RZ, 0x3c, !PT ;  /* 0x0000001902022212 */ /* 0x000fe200078e3cff */
[----:B------:R-:W4:Y:S04]  /*0560*/  @P3 LDG.E R23, desc[UR4][R10.64+0x48] ;  /* 0x000048040a173981 */ /* 0x000f28000c1e1900 */
[----:B------:R-:W4:Y:S01]  /*0570*/  @P4 LDG.E R25, desc[UR4][R10.64+0x54] ;  /* 0x000054040a194981 */ /* 0x000f22000c1e1900 */
[----:B--2---:R-:W-:-:S03]  /*0580*/  @P1 LOP3.LUT R5, R5, R18, RZ, 0x3c, !PT ;  /* 0x0000001205051212 */ /* 0x004fc600078e3cff */
[----:B------:R-:W2:Y:S01]  /*0590*/  @P3 LDG.E R18, desc[UR4][R10.64+0x44] ;  /* 0x000044040a123981 */ /* 0x000ea2000c1e1900 */
[----:B---3--:R-:W-:-:S03]  /*05a0*/  @P2 LOP3.LUT R5, R5, R20, RZ, 0x3c, !PT ;  /* 0x0000001405052212 */ /* 0x008fc600078e3cff */
[----:B------:R-:W3:Y:S01]  /*05b0*/  @P4 LDG.E R20, desc[UR4][R10.64+0x58] ;  /* 0x000058040a144981 */ /* 0x000ee2000c1e1900 */
[----:B----4-:R-:W-:-:S03]  /*05c0*/  @P3 LOP3.LUT R3, R3, R22, RZ, 0x3c, !PT ;  /* 0x0000001603033212 */ /* 0x010fc600078e3cff */
[----:B------:R-:W4:Y:S01]  /*05d0*/  @P4 LDG.E R22, desc[UR4][R10.64+0x60] ;  /* 0x000060040a164981 */ /* 0x000f22000c1e1900 */
[----:B------:R-:W-:Y:S02]  /*05e0*/  LOP3.LUT P0, RZ, R24, 0x80, RZ, 0xc0, !PT ;  /* 0x0000008018ff7812 */ /* 0x000fe4000780c0ff */
[----:B------:R-:W-:Y:S02]  /*05f0*/  @P5 LOP3.LUT R15, R15, R26, RZ, 0x3c, !PT ;  /* 0x0000001a0f0f5212 */ /* 0x000fe400078e3cff */
[----:B------:R-:W4:Y:S01]  /*0600*/  @P6 LDG.E R26, desc[UR4][R10.64+0x78] ;  /* 0x000078040a1a6981 */ /* 0x000f22000c1e1900 */
[----:B------:R-:W-:-:S03]  /*0610*/  @P3 LOP3.LUT R4, R4, R21, RZ, 0x3c, !PT ;  /* 0x0000001504043212 */ /* 0x000fc600078e3cff */
[----:B------:R-:W4:Y:S01]  /*0620*/  @P4 LDG.E R21, desc[UR4][R10.64+0x5c] ;  /* 0x00005c040a154981 */ /* 0x000f22000c1e1900 */
[----:B------:R-:W-:-:S03]  /*0630*/  @P3 LOP3.LUT R2, R2, R23, RZ, 0x3c, !PT ;  /* 0x0000001702023212 */ /* 0x000fc600078e3cff */
[----:B------:R-:W4:Y:S01]  /*0640*/  @P5 LDG.E R23, desc[UR4][R10.64+0x68] ;  /* 0x000068040a175981 */ /* 0x000f22000c1e1900 */
[----:B------:R-:W-:-:S03]  /*0650*/  @P4 LOP3.LUT R4, R4, R25, RZ, 0x3c, !PT ;  /* 0x0000001904044212 */ /* 0x000fc600078e3cff */
[----:B------:R-:W4:Y:S01]  /*0660*/  @P5 LDG.E R25, desc[UR4][R10.64+0x70] ;  /* 0x000070040a195981 */ /* 0x000f22000c1e1900 */
[----:B--2---:R-:W-:-:S03]  /*0670*/  @P3 LOP3.LUT R5, R5, R18, RZ, 0x3c, !PT ;  /* 0x0000001205053212 */ /* 0x004fc600078e3cff */
[----:B------:R-:W2:Y:S01]  /*0680*/  @P5 LDG.E R18, desc[UR4][R10.64+0x6c] ;  /* 0x00006c040a125981 */ /* 0x000ea2000c1e1900 */
[----:B---3--:R-:W-:-:S03]  /*0690*/  @P4 LOP3.LUT R5, R5, R20, RZ, 0x3c, !PT ;  /* 0x0000001405054212 */ /* 0x008fc600078e3cff */
[----:B------:R-:W3:Y:S01]  /*06a0*/  @P5 LDG.E R20, desc[UR4][R10.64+0x74] ;  /* 0x000074040a145981 */ /* 0x000ee2000c1e1900 */
[----:B----4-:R-:W-:-:S03]  /*06b0*/  @P4 LOP3.LUT R3, R3, R22, RZ, 0x3c, !PT ;  /* 0x0000001603034212 */ /* 0x010fc600078e3cff */
[----:B------:R-:W4:Y:S01]  /*06c0*/  @P0 LDG.E R22, desc[UR4][R10.64+0x8c] ;  /* 0x00008c040a160981 */ /* 0x000f22000c1e1900 */
[----:B------:R-:W-:-:S03]  /*06d0*/  @P6 LOP3.LUT R15, R15, R26, RZ, 0x3c, !PT ;  /* 0x0000001a0f0f6212 */ /* 0x000fc600078e3cff */
        /* <DEDUP_REMOVED lines=13> */
[----:B------:R-:W-:Y:S02]  /*07b0*/  @P6 LOP3.LUT R4, R4, R27, RZ, 0x3c, !PT ;  /* 0x0000001b04046212 */ /* 0x000fe400078e3cff */
[----:B------:R-:W-:Y:S02]  /*07c0*/  @P6 LOP3.LUT R2, R2, R21, RZ, 0x3c, !PT ;  /* 0x0000001502026212 */ /* 0x000fe400078e3cff */
[----:B------:R-:W-:Y:S02]  /*07d0*/  @P0 LOP3.LUT R4, R4, R23, RZ, 0x3c, !PT ;  /* 0x0000001704040212 */ /* 0x000fe400078e3cff */
[----:B------:R-:W-:Y:S02]  /*07e0*/  @P0 LOP3.LUT R2, R2, R25, RZ, 0x3c, !PT ;  /* 0x0000001902020212 */ /* 0x000fe400078e3cff */
[----:B--2---:R-:W-:Y:S02]  /*07f0*/  @P6 LOP3.LUT R5, R5, R18, RZ, 0x3c, !PT ;  /* 0x0000001205056212 */ /* 0x004fe400078e3cff */
[----:B---3--:R-:W-:-:S02]  /*0800*/  @P6 LOP3.LUT R3, R3, R20, RZ, 0x3c, !PT ;  /* 0x0000001403036212 */ /* 0x008fc400078e3cff */
[----:B----4-:R-:W-:Y:S02]  /*0810*/  @P0 LOP3.LUT R5, R5, R22, RZ, 0x3c, !PT ;  /* 0x0000001605050212 */ /* 0x010fe400078e3cff */
[----:B------:R-:W-:Y:S02]  /*0820*/  @P0 LOP3.LUT R3, R3, R26, RZ, 0x3c, !PT ;  /* 0x0000001a03030212 */ /* 0x000fe400078e3cff */
[----:B------:R-:W-:-:S13]  /*0830*/  R2P PR, R24.B1, 0x7f ;  /* 0x0000007f18007804 */ /* 0x000fda0000001000 */
[----:B------:R-:W2:Y:S04]  /*0840*/  @P0 LDG.E R18, desc[UR4][R10.64+0xa0] ;  /* 0x0000a0040a120981 */ /* 0x000ea8000c1e1900 */
[----:B------:R-:W3:Y:S04]  /*0850*/  @P1 LDG.E R22, desc[UR4][R10.64+0xb4] ;  /* 0x0000b4040a161981 */ /* 0x000ee8000c1e1900 */
[----:B------:R-:W4:Y:S04]  /*0860*/  @P2 LDG.E R26, desc[UR4][R10.64+0xc8] ;  /* 0x0000c8040a1a2981 */ /* 0x000f28000c1e1900 */
[----:B------:R-:W4:Y:S04]  /*0870*/  @P3 LDG.E R28, desc[UR4][R10.64+0xdc] ;  /* 0x0000dc040a1c3981 */ /* 0x000f28000c1e1900 */
[----:B------:R-:W4:Y:S04]  /*0880*/  @P0 LDG.E R23, desc[UR4][R10.64+0xa4] ;  /* 0x0000a4040a170981 */ /* 0x000f28000c1e1900 */
[----:B------:R-:W4:Y:S04]  /*0890*/  @P0 LDG.E R20, desc[UR4][R10.64+0xa8] ;  /* 0x0000a8040a140981 */ /* 0x000f28000c1e1900 */
[----:B------:R-:W4:Y:S04]  /*08a0*/  @P4 LDG.E R25, desc[UR4][R10.64+0xf0] ;  /* 0x0000f0040a194981 */ /* 0x000f28000c1e1900 */
        /* <DEDUP_REMOVED lines=21> */
[----:B------:R-:W-:Y:S02]  /*0a00*/  LOP3.LUT P0, RZ, R24, 0x8000, RZ, 0xc0, !PT ;  /* 0x0000800018ff7812 */ /* 0x000fe4000780c0ff */
[----:B----4-:R-:W-:Y:S01]  /*0a10*/  @P5 LOP3.LUT R15, R15, R26, RZ, 0x3c, !PT ;  /* 0x0000001a0f0f5212 */ /* 0x010fe200078e3cff */
[----:B------:R-:W4:Y:S04]  /*0a20*/  @P3 LDG.E R24, desc[UR4][R10.64+0xe4] ;  /* 0x0000e4040a183981 */ /* 0x000f28000c1e1900 */
[----:B------:R-:W2:Y:S01]  /*0a30*/  @P6 LDG.E R26, desc[UR4][R10.64+0x118] ;  /* 0x000118040a1a6981 */ /* 0x000ea2000c1e1900 */
        /* <DEDUP_REMOVED lines=8> */
[----:B---3--:R-:W-:-:S03]  /*0ac0*/  @P2 LOP3.LUT R3, R3, R22, RZ, 0x3c, !PT ;  /* 0x0000001603032212 */ /* 0x008fc600078e3cff */
[----:B------:R-:W3:Y:S01]  /*0ad0*/  @P4 LDG.E R22, desc[UR4][R10.64+0x100] ;  /* 0x000100040a164981 */ /* 0x000ee2000c1e1900 */
[----:B--2---:R-:W-:-:S03]  /*0ae0*/  @P6 LOP3.LUT R15, R15, R26, RZ, 0x3c, !PT ;  /* 0x0000001a0f0f6212 */ /* 0x004fc600078e3cff */
[----:B------:R-:W2:Y:S01]  /*0af0*/  @P0 LDG.E R26, desc[UR4][R10.64+0x12c] ;  /* 0x00012c040a1a0981 */ /* 0x000ea2000c1e1900 */
[----:B----4-:R-:W-:-:S03]  /*0b00*/  @P2 LOP3.LUT R2, R2, R23, RZ, 0x3c, !PT ;  /* 0x0000001702022212 */ /* 0x010fc600078e3cff */
[----:B------:R-:W4:Y:S01]  /*0b10*/  @P4 LDG.E R23, desc[UR4][R10.64+0xfc] ;  /* 0x0000fc040a174981 */ /* 0x000f22000c1e1900 */
[----:B------:R-:W-:-:S03]  /*0b20*/  @P2 LOP3.LUT R5, R5, R20, RZ, 0x3c, !PT ;  /* 0x0000001405052212 */ /* 0x000fc600078e3cff */
[----:B------:R-:W4:Y:S01]  /*0b30*/  @P4 LDG.E R20, desc[UR4][R10.64+0xf8] ;  /* 0x0000f8040a144981 */ /* 0x000f22000c1e1900 */
[----:B------:R-:W-:Y:S02]  /*0b40*/  @P3 LOP3.LUT R2, R2, R27, RZ, 0x3c, !PT ;  /* 0x0000001b02023212 */ /* 0x000fe400078e3cff */
[----:B------:R-:W-:Y:S01]  /*0b50*/  @P3 LOP3.LUT R4, R4, R25, RZ, 0x3c, !PT ;  /* 0x0000001904043212 */ /* 0x000fe200078e3cff */
[----:B------:R-:W4:Y:S01]  /*0b60*/  @P5 LDG.E R27, desc[UR4][R10.64+0x110] ;  /* 0x000110040a1b5981 */ /* 0x000f22000c1e1900 */
[----:B------:R-:W-:-:S03]  /*0b70*/  @P3 LOP3.LUT R5, R5, R24, RZ, 0x3c, !PT ;  /* 0x0000001805053212 */ /* 0x000fc600078e3cff */
[----:B------:R-:W4:Y:S04]  /*0b80*/  @P5 LDG.E R25, desc[UR4][R10.64+0x108] ;  /* 0x000108040a195981 */ /* 0x000f28000c1e1900 */
        /* <DEDUP_REMOVED lines=19> */
[----:B------:R-:W-:-:S05]  /*0cc0*/  VIADD R19, R19, 0x10 ;  /* 0x0000001013137836 */ /* 0x000fca0000000000 */
[----:B------:R-:W-:Y:S02]  /*0cd0*/  ISETP.NE.AND P1, PT, R19, 0x20, PT ;  /* 0x000000201300780c */ /* 0x000fe40003f25270 */
[----:B------:R-:W-:Y:S02]  /*0ce0*/  @P5 LOP3.LUT R3, R3, R18, RZ, 0x3c, !PT ;  /* 0x0000001203035212 */ /* 0x000fe400078e3cff */
[----:B------:R-:W-:Y:S02]  /*0cf0*/  @P6 LOP3.LUT R4, R4, R21, RZ, 0x3c, !PT ;  /* 0x0000001504046212 */ /* 0x000fe400078e3cff */
[----:B---3--:R-:W-:-:S04]  /*0d00*/  @P6 LOP3.LUT R3, R3, R22, RZ, 0x3c, !PT ;  /* 0x0000001603036212 */ /* 0x008fc800078e3cff */
[----:B--2---:R-:W-:Y:S02]  /*0d10*/  @P0 LOP3.LUT R3, R3, R26, RZ, 0x3c, !PT ;  /* 0x0000001a03030212 */ /* 0x004fe400078e3cff */
[----:B----4-:R-:W-:Y:S02]  /*0d20*/  @P6 LOP3.LUT R2, R2, R23, RZ, 0x3c, !PT ;  /* 0x0000001702026212 */ /* 0x010fe400078e3cff */
[----:B------:R-:W-:Y:S02]  /*0d30*/  @P6 LOP3.LUT R5, R5, R20, RZ, 0x3c, !PT ;  /* 0x0000001405056212 */ /* 0x000fe400078e3cff */
[----:B------:R-:W-:Y:S02]  /*0d40*/  @P0 LOP3.LUT R2, R2, R27, RZ, 0x3c, !PT ;  /* 0x0000001b02020212 */ /* 0x000fe400078e3cff */
[----:B------:R-:W-:Y:S02]  /*0d50*/  @P0 LOP3.LUT R4, R4, R25, RZ, 0x3c, !PT ;  /* 0x0000001904040212 */ /* 0x000fe400078e3cff */
[----:B------:R-:W-:Y:S01]  /*0d60*/  @P0 LOP3.LUT R5, R5, R24, RZ, 0x3c, !PT ;  /* 0x0000001805050212 */ /* 0x000fe200078e3cff */
[----:B------:R-:W-:Y:S06]  /*0d70*/  @P1 BRA `(.L_x_64) ;  /* 0xfffffff400481947 */ /* 0x000fec000383ffff */
[----:B------:R-:W-:-:S05]  /*0d80*/  VIADD R17, R17, 0x1 ;  /* 0x0000000111117836 */ /* 0x000fca0000000000 */
[----:B------:R-:W-:-:S13]  /*0d90*/  ISETP.NE.AND P0, PT, R17, 0x5, PT ;  /* 0x000000051100780c */ /* 0x000fda0003f05270 */
[----:B------:R-:W-:Y:S05]  /*0da0*/  @P0 BRA `(.L_x_65) ;  /* 0xfffffff400300947 */ /* 0x000fea000383ffff */
[----:B------:R1:W-:Y:S01]  /*0db0*/  STG.E.64 desc[UR4][R6.64+0x8], R4 ;  /* 0x0000080406007986 */ /* 0x0003e2000c101b04 */
[----:B------:R-:W-:Y:S01]  /*0dc0*/  VIADD R14, R14, 0x1 ;  /* 0x000000010e0e7836 */ /* 0x000fe20000000000 */
[----:B------:R-:W-:Y:S02]  /*0dd0*/  LOP3.LUT R11, R13, 0x3, RZ, 0xc0, !PT ;  /* 0x000000030d0b7812 */ /* 0x000fe400078ec0ff */
[----:B------:R1:W-:Y:S02]  /*0de0*/  STG.E.64 desc[UR4][R6.64+0x10], R2 ;  /* 0x0000100206007986 */ /* 0x0003e4000c101b04 */
[----:B------:R-:W-:Y:S02]  /*0df0*/  ISETP.GE.U32.AND P0, PT, R14, R11, PT ;  /* 0x0000000b0e00720c */ /* 0x000fe40003f06070 */
[----:B------:R1:W-:Y:S11]  /*0e00*/  STG.E desc[UR4][R6.64+0x4], R15 ;  /* 0x0000040f06007986 */ /* 0x0003f6000c101904 */
[----:B------:R-:W-:Y:S05]  /*0e10*/  @!P0 BRA `(.L_x_66) ;  /* 0xfffffff400048947 */ /* 0x000fea000383ffff */
.L_x_63:
[----:B------:R-:W-:Y:S05]  /*0e20*/  BSYNC.RECONVERGENT B1 ;  /* 0x0000000000017941 */ /* 0x000fea0003800200 */
.L_x_62:
[C---:B------:R-:W-:Y:S01]  /*0e30*/  ISETP.GT.U32.AND P0, PT, R13.reuse, 0x3, PT ;  /* 0x000000030d00780c */ /* 0x040fe20003f04070 */
[----:B------:R-:W-:Y:S01]  /*0e40*/  VIADD R12, R12, 0x1 ;  /* 0x000000010c0c7836 */ /* 0x000fe20000000000 */
[--C-:B------:R-:W-:Y:S02]  /*0e50*/  SHF.R.U64 R13, R13, 0x2, R0.reuse ;  /* 0x000000020d0d7819 */ /* 0x100fe40000001200 */
[----:B------:R-:W-:Y:S02]  /*0e60*/  ISETP.GT.U32.AND.EX P0, PT, R0, RZ, PT, P0 ;  /* 0x000000ff0000720c */ /* 0x000fe40003f04100 */
[----:B------:R-:W-:-:S11]  /*0e70*/  SHF.R.U32.HI R0, RZ, 0x2, R0 ;  /* 0x00000002ff007819 */ /* 0x000fd60000011600 */
[----:B------:R-:W-:Y:S05]  /*0e80*/  @P0 BRA `(.L_x_67) ;  /* 0xfffffff000c80947 */ /* 0x000fea000383ffff */
.L_x_61:
[----:B------:R-:W-:Y:S05]  /*0e90*/  BSYNC.RECONVERGENT B0 ;  /* 0x0000000000007941 */ /* 0x000fea0003800200 */
.L_x_60:
[----:B------:R-:W-:Y:S04]  /*0ea0*/  STG.E.64 desc[UR4][R6.64+0x18], RZ ;  /* 0x000018ff06007986 */ /* 0x000fe8000c101b04 */
[----:B------:R-:W-:Y:S04]  /*0eb0*/  STG.E desc[UR4][R6.64+0x20], RZ ;  /* 0x000020ff06007986 */ /* 0x000fe8000c101904 */
[----:B------:R-:W-:Y:S01]  /*0ec0*/  STG.E.64 desc[UR4][R6.64+0x28], RZ ;  /* 0x000028ff06007986 */ /* 0x000fe2000c101b04 */
[----:B------:R-:W-:Y:S05]  /*0ed0*/  EXIT ;  /* 0x000000000000794d */ /* 0x000fea0003800000 */
.L_x_68:
        /* <DEDUP_REMOVED lines=10> */
.L_x_72:


//--------------------- .nv.global.init           --------------------------
	.section	.nv.global.init,"aw",@progbits
	.align	4
.nv.global.init:
	.type		mrg32k3aM1SubSeq,@object
	.size		mrg32k3aM1SubSeq,(mrg32k3aM2SubSeq - mrg32k3aM1SubSeq)
mrg32k3aM1SubSeq:
        /*0000*/ 	.byte	0x0b, 0xcc, 0xee, 0x04, 0x73, 0x29, 0x8b, 0x6f, 0xf6, 0x53, 0x03, 0xf6, 0x23, 0xf6, 0xea, 0xda
        /* <DEDUP_REMOVED lines=125> */
	.type		mrg32k3aM2SubSeq,@object
	.size		mrg32k3aM2SubSeq,(mrg32k3aM1 - mrg32k3aM2SubSeq)
mrg32k3aM2SubSeq:
        /* <DEDUP_REMOVED lines=126> */
	.type		mrg32k3aM1,@object
	.size		mrg32k3aM1,(mrg32k3aM1Seq - mrg32k3aM1)
mrg32k3aM1:
        /* <DEDUP_REMOVED lines=144> */
	.type		mrg32k3aM1Seq,@object
	.size		mrg32k3aM1Seq,(mrg32k3aM2 - mrg32k3aM1Seq)
mrg32k3aM1Seq:
        /* <DEDUP_REMOVED lines=144> */
	.type		mrg32k3aM2,@object
	.size		mrg32k3aM2,(mrg32k3aM2Seq - mrg32k3aM2)
mrg32k3aM2:
        /* <DEDUP_REMOVED lines=144> */
	.type		mrg32k3aM2Seq,@object
	.size		mrg32k3aM2Seq,(precalc_xorwow_matrix - mrg32k3aM2Seq)
mrg32k3aM2Seq:
        /* <DEDUP_REMOVED lines=144> */
	.type		precalc_xorwow_matrix,@object
	.size		precalc_xorwow_matrix,(precalc_xorwow_offset_matrix - precalc_xorwow_matrix)
precalc_xorwow_matrix:
        /* <DEDUP_REMOVED lines=6400> */
	.type		precalc_xorwow_offset_matrix,@object
	.size		precalc_xorwow_offset_matrix,(.L_1 - precalc_xorwow_offset_matrix)
precalc_xorwow_offset_matrix:
        /* <DEDUP_REMOVED lines=6400> */
.L_1:


//--------------------- .nv.shared.reserved.0     --------------------------
	.section	.nv.shared.reserved.0,"aw",@nobits
	.weak		__nv_reservedSMEM_offset_0_alias
	.size		__nv_reservedSMEM_offset_0_alias, 0, 64
	.other		__nv_reservedSMEM_offset_0_alias,@"STO_CUDA_RESERVED_SHARED STV_DEFAULT"
__nv_reservedSMEM_offset_0_alias:
	.zero		0
	.zero		64


//--------------------- .nv.constant0._Z22birrt_iteration_kernelP4NodePiS1_PK8ObstacleiP17curandStateXORWOWS1_S1_S1_ --------------------------
	.section	.nv.constant0._Z22birrt_iteration_kernelP4NodePiS1_PK8ObstacleiP17curandStateXORWOWS1_S1_S1_,"a",@progbits
	.sectionflags	@""
	.align	4
.nv.constant0._Z22birrt_iteration_kernelP4NodePiS1_PK8ObstacleiP17curandStateXORWOWS1_S1_S1_:
	.zero		968


//--------------------- .nv.constant0._Z14initialize_rngP17curandStateXORWOWy --------------------------
	.section	.nv.constant0._Z14initialize_rngP17curandStateXORWOWy,"a",@progbits
	.sectionflags	@""
	.align	4
.nv.constant0._Z14initialize_rngP17curandStateXORWOWy:
	.zero		912


//--------------------- SYMBOLS --------------------------

	.type		.nv.reservedSmem.offset0,@object
	.size		.nv.reservedSmem.offset0,0x4
